	.target	sm_100a

	.elftype	@"ET_EXEC"


//--------------------- .note.nv.tkinfo           --------------------------
	.section	.note.nv.tkinfo,"",@"SHT_NOTE"
	.sectionflags	@"SHF_NOTE_NV_TKINFO"
	.tkinfo
        /*0018*/ 	.word	0x00000002
        /*0030*/ 	.string	""
        /*0030*/ 	.string	"ptxas"
        /*0030*/ 	.string	"Cuda compilation tools, release 13.0, V13.0.88"
        /*0030*/ 	.string	"Build cuda_13.0.r13.0/compiler.36424714_0"
        /*0030*/ 	.string	"-arch sm_100a -m 64 "



//--------------------- .note.nv.cuinfo           --------------------------
	.section	.note.nv.cuinfo,"",@"SHT_NOTE"
	.sectionflags	@"SHF_NOTE_NV_CUINFO"
        /*0018*/ 	.short	0x0002
        /*001a*/ 	.short	0x0064
        /*001c*/ 	.short	0x0082
	.zero		2


//--------------------- .nv.info                  --------------------------
	.section	.nv.info,"",@"SHT_CUDA_INFO"
	.align	4


	//----- nvinfo : EIATTR_REGCOUNT
	.align		4
        /*0000*/ 	.byte	0x04, 0x2f
        /*0002*/ 	.short	(.L_19 - .L_18)
	.align		4
.L_18:
        /*0004*/ 	.word	index@(_ZN7cutlass13device_kernelINS_4gemm6kernel13GemmUniversalIN4cute5tupleIJiiiiEEENS1_10collective13CollectiveMmaINS1_35MainloopSm100TmaUmmaWarpSpecializedILi17ELi2ELi4ENS5_IJNS4_1CILi1EEENSA_ILi8EEESB_EEEEENS5_IJNSA_ILi128EEENSA_ILi64EEESG_EEENS_12float_e5m2_tENS5_IJlSB_lEEESI_SJ_NS4_8TiledMMAINS4_8MMA_AtomIJNS4_10MMA_TraitsINS4_19SM100_MMA_F8F6F4_SSEJSI_SI_fSF_SG_NS4_17integral_constantINS4_4UMMA5MajorELSQ_0EEESR_NSO_INSP_7ScaleInELSS_0EEEST_EEEEEENS4_6LayoutINS5_IJSB_SB_SB_EEENS5_IJNSA_ILi0EEESY_SY_EEEEENS5_IJNS4_10UnderscoreES11_S11_EEEEENS4_23SM90_TMA_LOAD_MULTICASTENS4_14ComposedLayoutINS4_7SwizzleILi2ELi4ELi3EEENS4_18smem_ptr_flag_bitsILi8EEENSW_INS5_IJSC_SG_EEENS5_IJSG_SB_EEEEEEEvNS4_8identityENS4_13SM90_TMA_LOADES1D_vS1E_EENS_8epilogue10collective18CollectiveEpilogueINS1H_23Sm100TmaWarpSpecializedILi1ELi1ELi64ELb0ELb0EEEJSH_NS5_IJNSW_ISF_SB_EENSW_ISG_SB_EEEEESI_SJ_SI_SJ_NS1H_6fusion15FusionCallbacksIS1L_NS1P_17LinearCombinationISI_fSI_fLNS_15FloatRoundStyleE2EEESH_S1O_JEEENS4_5SM1004TMEM4LOAD26SM100_TMEM_LOAD_32dp32b64xES1F_S1D_NS4_39AutoVectorizingCopyWithAssumedAlignmentILi128EEENS4_14SM90_TMA_STOREES1D_S20_S20_EEEvvEEEEvNT_6ParamsE)
        /*0008*/ 	.word	0x00000099


	//----- nvinfo : EIATTR_FRAME_SIZE
	.align		4
.L_19:
        /*000c*/ 	.byte	0x04, 0x11
        /*000e*/ 	.short	(.L_21 - .L_20)
	.align		4
.L_20:
        /*0010*/ 	.word	index@($__internal_2_$__cuda_sm10x_tcgen05_guardrail_trap_unallocated_columns_being_dealloced)
        /*0014*/ 	.word	0x00000000


	//----- nvinfo : EIATTR_FRAME_SIZE
	.align		4
.L_21:
        /*0018*/ 	.byte	0x04, 0x11
        /*001a*/ 	.short	(.L_23 - .L_22)
	.align		4
.L_22:
        /*001c*/ 	.word	index@($__internal_1_$__cuda_sm10x_tcgen05_guardrail_trap_phase_invalid_during_alloc)
        /*0020*/ 	.word	0x00000000


	//----- nvinfo : EIATTR_FRAME_SIZE
	.align		4
.L_23:
        /*0024*/ 	.byte	0x04, 0x11
        /*0026*/ 	.short	(.L_25 - .L_24)
	.align		4
.L_24:
        /*0028*/ 	.word	index@($__internal_0_$__cuda_sm10x_tcgen05_guardrail_trap_col_being_dealloced_not_returned_by_alloc)
        /*002c*/ 	.word	0x00000000


	//----- nvinfo : EIATTR_FRAME_SIZE
	.align		4
.L_25:
        /*0030*/ 	.byte	0x04, 0x11
        /*0032*/ 	.short	(.L_27 - .L_26)
	.align		4
.L_26:
        /*0034*/ 	.word	index@(_ZN7cutlass13device_kernelINS_4gemm6kernel13GemmUniversalIN4cute5tupleIJiiiiEEENS1_10collective13CollectiveMmaINS1_35MainloopSm100TmaUmmaWarpSpecializedILi17ELi2ELi4ENS5_IJNS4_1CILi1EEENSA_ILi8EEESB_EEEEENS5_IJNSA_ILi128EEENSA_ILi64EEESG_EEENS_12float_e5m2_tENS5_IJlSB_lEEESI_SJ_NS4_8TiledMMAINS4_8MMA_AtomIJNS4_10MMA_TraitsINS4_19SM100_MMA_F8F6F4_SSEJSI_SI_fSF_SG_NS4_17integral_constantINS4_4UMMA5MajorELSQ_0EEESR_NSO_INSP_7ScaleInELSS_0EEEST_EEEEEENS4_6LayoutINS5_IJSB_SB_SB_EEENS5_IJNSA_ILi0EEESY_SY_EEEEENS5_IJNS4_10UnderscoreES11_S11_EEEEENS4_23SM90_TMA_LOAD_MULTICASTENS4_14ComposedLayoutINS4_7SwizzleILi2ELi4ELi3EEENS4_18smem_ptr_flag_bitsILi8EEENSW_INS5_IJSC_SG_EEENS5_IJSG_SB_EEEEEEEvNS4_8identityENS4_13SM90_TMA_LOADES1D_vS1E_EENS_8epilogue10collective18CollectiveEpilogueINS1H_23Sm100TmaWarpSpecializedILi1ELi1ELi64ELb0ELb0EEEJSH_NS5_IJNSW_ISF_SB_EENSW_ISG_SB_EEEEESI_SJ_SI_SJ_NS1H_6fusion15FusionCallbacksIS1L_NS1P_17LinearCombinationISI_fSI_fLNS_15FloatRoundStyleE2EEESH_S1O_JEEENS4_5SM1004TMEM4LOAD26SM100_TMEM_LOAD_32dp32b64xES1F_S1D_NS4_39AutoVectorizingCopyWithAssumedAlignmentILi128EEENS4_14SM90_TMA_STOREES1D_S20_S20_EEEvvEEEEvNT_6ParamsE)
        /*0038*/ 	.word	0x00000000


	//----- nvinfo : EIATTR_MIN_STACK_SIZE
	.align		4
.L_27:
        /*003c*/ 	.byte	0x04, 0x12
        /*003e*/ 	.short	(.L_29 - .L_28)
	.align		4
.L_28:
        /*0040*/ 	.word	index@(_ZN7cutlass13device_kernelINS_4gemm6kernel13GemmUniversalIN4cute5tupleIJiiiiEEENS1_10collective13CollectiveMmaINS1_35MainloopSm100TmaUmmaWarpSpecializedILi17ELi2ELi4ENS5_IJNS4_1CILi1EEENSA_ILi8EEESB_EEEEENS5_IJNSA_ILi128EEENSA_ILi64EEESG_EEENS_12float_e5m2_tENS5_IJlSB_lEEESI_SJ_NS4_8TiledMMAINS4_8MMA_AtomIJNS4_10MMA_TraitsINS4_19SM100_MMA_F8F6F4_SSEJSI_SI_fSF_SG_NS4_17integral_constantINS4_4UMMA5MajorELSQ_0EEESR_NSO_INSP_7ScaleInELSS_0EEEST_EEEEEENS4_6LayoutINS5_IJSB_SB_SB_EEENS5_IJNSA_ILi0EEESY_SY_EEEEENS5_IJNS4_10UnderscoreES11_S11_EEEEENS4_23SM90_TMA_LOAD_MULTICASTENS4_14ComposedLayoutINS4_7SwizzleILi2ELi4ELi3EEENS4_18smem_ptr_flag_bitsILi8EEENSW_INS5_IJSC_SG_EEENS5_IJSG_SB_EEEEEEEvNS4_8identityENS4_13SM90_TMA_LOADES1D_vS1E_EENS_8epilogue10collective18CollectiveEpilogueINS1H_23Sm100TmaWarpSpecializedILi1ELi1ELi64ELb0ELb0EEEJSH_NS5_IJNSW_ISF_SB_EENSW_ISG_SB_EEEEESI_SJ_SI_SJ_NS1H_6fusion15FusionCallbacksIS1L_NS1P_17LinearCombinationISI_fSI_fLNS_15FloatRoundStyleE2EEESH_S1O_JEEENS4_5SM1004TMEM4LOAD26SM100_TMEM_LOAD_32dp32b64xES1F_S1D_NS4_39AutoVectorizingCopyWithAssumedAlignmentILi128EEENS4_14SM90_TMA_STOREES1D_S20_S20_EEEvvEEEEvNT_6ParamsE)
        /*0044*/ 	.word	0x00000000
.L_29:


//--------------------- .nv.compat                --------------------------
	.section	.nv.compat,"",@"SHT_CUDA_COMPAT_INFO"
	.align	4
        /*0000*/ 	.byte	0x02, 0x09, 0x01, 0x00, 0x02, 0x02, 0x02, 0x00, 0x02, 0x05, 0x05, 0x00, 0x03, 0x07, 0x01, 0x01
        /*0010*/ 	.byte	0x02, 0x03, 0x01, 0x00, 0x02, 0x06, 0x01, 0x00, 0x04, 0x0b, 0x08, 0x00, 0x09, 0x00, 0x00, 0x00
        /*0020*/ 	.byte	0x00, 0x00, 0x00, 0x00


//--------------------- .nv.info._ZN7cutlass13device_kernelINS_4gemm6kernel13GemmUniversalIN4cute5tupleIJiiiiEEENS1_10collective13CollectiveMmaINS1_35MainloopSm100TmaUmmaWarpSpecializedILi17ELi2ELi4ENS5_IJNS4_1CILi1EEENSA_ILi8EEESB_EEEEENS5_IJNSA_ILi128EEENSA_ILi64EEESG_EEENS_12float_e5m2_tENS5_IJlSB_lEEESI_SJ_NS4_8TiledMMAINS4_8MMA_AtomIJNS4_10MMA_TraitsINS4_19SM100_MMA_F8F6F4_SSEJSI_SI_fSF_SG_NS4_17integral_constantINS4_4UMMA5MajorELSQ_0EEESR_NSO_INSP_7ScaleInELSS_0EEEST_EEEEEENS4_6LayoutINS5_IJSB_SB_SB_EEENS5_IJNSA_ILi0EEESY_SY_EEEEENS5_IJNS4_10UnderscoreES11_S11_EEEEENS4_23SM90_TMA_LOAD_MULTICASTENS4_14ComposedLayoutINS4_7SwizzleILi2ELi4ELi3EEENS4_18smem_ptr_flag_bitsILi8EEENSW_INS5_IJSC_SG_EEENS5_IJSG_SB_EEEEEEEvNS4_8identityENS4_13SM90_TMA_LOADES1D_vS1E_EENS_8epilogue10collective18CollectiveEpilogueINS1H_23Sm100TmaWarpSpecializedILi1ELi1ELi64ELb0ELb0EEEJSH_NS5_IJNSW_ISF_SB_EENSW_ISG_SB_EEEEESI_SJ_SI_SJ_NS1H_6fusion15FusionCallbacksIS1L_NS1P_17LinearCombinationISI_fSI_fLNS_15FloatRoundStyleE2EEESH_S1O_JEEENS4_5SM1004TMEM4LOAD26SM100_TMEM_LOAD_32dp32b64xES1F_S1D_NS4_39AutoVectorizingCopyWithAssumedAlignmentILi128EEENS4_14SM90_TMA_STOREES1D_S20_S20_EEEvvEEEEvNT_6ParamsE --------------------------
	.section	.nv.info._ZN7cutlass13device_kernelINS_4gemm6kernel13GemmUniversalIN4cute5tupleIJiiiiEEENS1_10collective13CollectiveMmaINS1_35MainloopSm100TmaUmmaWarpSpecializedILi17ELi2ELi4ENS5_IJNS4_1CILi1EEENSA_ILi8EEESB_EEEEENS5_IJNSA_ILi128EEENSA_ILi64EEESG_EEENS_12float_e5m2_tENS5_IJlSB_lEEESI_SJ_NS4_8TiledMMAINS4_8MMA_AtomIJNS4_10MMA_TraitsINS4_19SM100_MMA_F8F6F4_SSEJSI_SI_fSF_SG_NS4_17integral_constantINS4_4UMMA5MajorELSQ_0EEESR_NSO_INSP_7ScaleInELSS_0EEEST_EEEEEENS4_6LayoutINS5_IJSB_SB_SB_EEENS5_IJNSA_ILi0EEESY_SY_EEEEENS5_IJNS4_10UnderscoreES11_S11_EEEEENS4_23SM90_TMA_LOAD_MULTICASTENS4_14ComposedLayoutINS4_7SwizzleILi2ELi4ELi3EEENS4_18smem_ptr_flag_bitsILi8EEENSW_INS5_IJSC_SG_EEENS5_IJSG_SB_EEEEEEEvNS4_8identityENS4_13SM90_TMA_LOADES1D_vS1E_EENS_8epilogue10collective18CollectiveEpilogueINS1H_23Sm100TmaWarpSpecializedILi1ELi1ELi64ELb0ELb0EEEJSH_NS5_IJNSW_ISF_SB_EENSW_ISG_SB_EEEEESI_SJ_SI_SJ_NS1H_6fusion15FusionCallbacksIS1L_NS1P_17LinearCombinationISI_fSI_fLNS_15FloatRoundStyleE2EEESH_S1O_JEEENS4_5SM1004TMEM4LOAD26SM100_TMEM_LOAD_32dp32b64xES1F_S1D_NS4_39AutoVectorizingCopyWithAssumedAlignmentILi128EEENS4_14SM90_TMA_STOREES1D_S20_S20_EEEvvEEEEvNT_6ParamsE,"",@"SHT_CUDA_INFO"
	.sectionflags	@""
	.align	4


	//----- nvinfo : EIATTR_CUDA_API_VERSION
	.align		4
        /*0000*/ 	.byte	0x04, 0x37
        /*0002*/ 	.short	(.L_31 - .L_30)
.L_30:
        /*0004*/ 	.word	0x00000082


	//----- nvinfo : EIATTR_KPARAM_INFO
	.align		4
.L_31:
        /*0008*/ 	.byte	0x04, 0x17
        /*000a*/ 	.short	(.L_33 - .L_32)
.L_32:
        /*000c*/ 	.word	0x00000000
        /*0010*/ 	.short	0x0000
        /*0012*/ 	.short	0x0000
        /*0014*/ 	.byte	0x00, 0xf0, 0x01, 0x20


	//----- nvinfo : EIATTR_AT_ENTRY_FRAGMENTS
	.align		4
.L_33:
        /*0018*/ 	.byte	0x04, 0x4f
        /*001a*/ 	.short	(.L_35 - .L_34)


	//   ....[0]....
.L_34:
        /*001c*/ 	.word	0x00000006


	//----- nvinfo : EIATTR_RESERVED_SMEM_USED
	.align		4
.L_35:
        /*0020*/ 	.byte	0x01, 0x41
	.zero		2


	//----- nvinfo : EIATTR_SPARSE_MMA_MASK
	.align		4
        /*0024*/ 	.byte	0x03, 0x50
        /*0026*/ 	.short	0x0000


	//----- nvinfo : EIATTR_TCGEN05_1CTA_USED
	.align		4
        /*0028*/ 	.byte	0x01, 0x51
	.zero		2


	//----- nvinfo : EIATTR_MAXREG_COUNT
	.align		4
        /*002c*/ 	.byte	0x03, 0x1b
        /*002e*/ 	.short	0x00ff


	//----- nvinfo : EIATTR_NUM_BARRIERS
	.align		4
        /*0030*/ 	.byte	0x02, 0x4c
        /*0032*/ 	.byte	0x07
	.zero		1


	//----- nvinfo : EIATTR_EXTERNS
	.align		4
        /*0034*/ 	.byte	0x04, 0x0f
        /*0036*/ 	.short	(.L_37 - .L_36)


	//   ....[0]....
	.align		4
.L_36:
        /*0038*/ 	.word	index@(__assertfail)


	//----- nvinfo : EIATTR_MERCURY_ISA_VERSION
	.align		4
.L_37:
        /*003c*/ 	.byte	0x03, 0x5f
        /*003e*/ 	.short	0x0101


	//----- nvinfo : EIATTR_INT_WARP_WIDE_INSTR_OFFSETS
	.align		4
        /*0040*/ 	.byte	0x04, 0x31
        /*0042*/ 	.short	(.L_39 - .L_38)


	//   ....[0]....
.L_38:
        /*0044*/ 	.word	0x00004520


	//   ....[1]....
        /*0048*/ 	.word	0x00004550


	//   ....[2]....
        /*004c*/ 	.word	0x00004570


	//   ....[3]....
        /*0050*/ 	.word	0x000050a0


	//   ....[4]....
        /*0054*/ 	.word	0x00005150


	//----- nvinfo : EIATTR_COOP_GROUP_MASK_REGIDS
	.align		4
.L_39:
        /*0058*/ 	.byte	0x04, 0x29
        /*005a*/ 	.short	(.L_41 - .L_40)


	//   ....[0]....
.L_40:
        /*005c*/ 	.word	0xffffffff


	//   ....[1]....
        /*0060*/ 	.word	0xffffffff


	//   ....[2]....
        /*0064*/ 	.word	0xffffffff


	//   ....[3]....
        /*0068*/ 	.word	0xffffffff


	//   ....[4]....
        /*006c*/ 	.word	0xffffffff


	//   ....[5]....
        /*0070*/ 	.word	0xffffffff


	//   ....[6]....
        /*0074*/ 	.word	0xffffffff


	//   ....[7]....
        /*0078*/ 	.word	0xffffffff


	//   ....[8]....
        /*007c*/ 	.word	0xffffffff


	//   ....[9]....
        /*0080*/ 	.word	0xffffffff


	//   ....[10]....
        /*0084*/ 	.word	0xffffffff


	//   ....[11]....
        /*0088*/ 	.word	0xffffffff


	//   ....[12]....
        /*008c*/ 	.word	0xffffffff


	//   ....[13]....
        /*0090*/ 	.word	0xffffffff


	//----- nvinfo : EIATTR_COOP_GROUP_INSTR_OFFSETS
	.align		4
.L_41:
        /*0094*/ 	.byte	0x04, 0x28
        /*0096*/ 	.short	(.L_43 - .L_42)


	//   ....[0]....
.L_42:
        /*0098*/ 	.word	0x00000080


	//   ....[1]....
        /*009c*/ 	.word	0x000004e0


	//   ....[2]....
        /*00a0*/ 	.word	0x00000860


	//   ....[3]....
        /*00a4*/ 	.word	0x000009a0


	//   ....[4]....
        /*00a8*/ 	.word	0x00000aa0


	//   ....[5]....
        /*00ac*/ 	.word	0x00000c10


	//   ....[6]....
        /*00b0*/ 	.word	0x00000db0


	//   ....[7]....
        /*00b4*/ 	.word	0x00000f60


	//   ....[8]....
        /*00b8*/ 	.word	0x00002260


	//   ....[9]....
        /*00bc*/ 	.word	0x00003850


	//   ....[10]....
        /*00c0*/ 	.word	0x00003a60


	//   ....[11]....
        /*00c4*/ 	.word	0x00003a90


	//   ....[12]....
        /*00c8*/ 	.word	0x00004400


	//   ....[13]....
        /*00cc*/ 	.word	0x00004630


	//----- nvinfo : EIATTR_VRC_CTA_INIT_COUNT
	.align		4
.L_43:
        /*00d0*/ 	.byte	0x02, 0x4a
        /*00d2*/ 	.byte	0x80
	.zero		1


	//----- nvinfo : EIATTR_SYSCALL_OFFSETS
	.align		4
        /*00d4*/ 	.byte	0x04, 0x46
        /*00d6*/ 	.short	(.L_45 - .L_44)


	//   ....[0]....
.L_44:
        /*00d8*/ 	.word	0x00005c90


	//   ....[1]....
        /*00dc*/ 	.word	0x00005dd0


	//   ....[2]....
        /*00e0*/ 	.word	0x00006590


	//----- nvinfo : EIATTR_MBARRIER_INSTR_OFFSETS
	.align		4
.L_45:
        /*00e4*/ 	.byte	0x04, 0x39
        /*00e6*/ 	.short	(.L_47 - .L_46)


	//   ....[0]....
.L_46:
        /*00e8*/ 	.word	0x00000620
        /*00ec*/ 	.word	0x000000ff
        /*00f0*/ 	.word	0x00000000
        /*00f4*/ 	.short	0x0100
        /*00f6*/ 	.byte	0x04
	.zero		1


	//   ....[1]....
        /*00f8*/ 	.word	0x00000630
        /*00fc*/ 	.word	0x000000ff
        /*0100*/ 	.word	0x00000088
        /*0104*/ 	.short	0x0100
        /*0106*/ 	.byte	0x04
	.zero		1


	//   ....[2]....
        /*0108*/ 	.word	0x00000640
        /*010c*/ 	.word	0x000000ff
        /*0110*/ 	.word	0x00000008
        /*0114*/ 	.short	0x0100
        /*0116*/ 	.byte	0x04
	.zero		1


	//   ....[3]....
        /*0118*/ 	.word	0x00000650
        /*011c*/ 	.word	0x000000ff
        /*0120*/ 	.word	0x00000090
        /*0124*/ 	.short	0x0100
        /*0126*/ 	.byte	0x04
	.zero		1


	//   ....[4]....
        /*0128*/ 	.word	0x00000660
        /*012c*/ 	.word	0x000000ff
        /*0130*/ 	.word	0x00000010
        /*0134*/ 	.short	0x0100
        /*0136*/ 	.byte	0x04
	.zero		1


	//   ....[5]....
        /*0138*/ 	.word	0x00000670
        /*013c*/ 	.word	0x000000ff
        /*0140*/ 	.word	0x00000098
        /*0144*/ 	.short	0x0100
        /*0146*/ 	.byte	0x04
	.zero		1


	//   ....[6]....
        /*0148*/ 	.word	0x00000680
        /*014c*/ 	.word	0x000000ff
        /*0150*/ 	.word	0x00000018
        /*0154*/ 	.short	0x0100
        /*0156*/ 	.byte	0x04
	.zero		1


	//   ....[7]....
        /*0158*/ 	.word	0x00000690
        /*015c*/ 	.word	0x000000ff
        /*0160*/ 	.word	0x000000a0
        /*0164*/ 	.short	0x0100
        /*0166*/ 	.byte	0x04
	.zero		1


	//   ....[8]....
        /*0168*/ 	.word	0x000006a0
        /*016c*/ 	.word	0x000000ff
        /*0170*/ 	.word	0x00000020
        /*0174*/ 	.short	0x0100
        /*0176*/ 	.byte	0x04
	.zero		1


	//   ....[9]....
        /*0178*/ 	.word	0x000006b0
        /*017c*/ 	.word	0x000000ff
        /*0180*/ 	.word	0x000000a8
        /*0184*/ 	.short	0x0100
        /*0186*/ 	.byte	0x04
	.zero		1


	//   ....[10]....
        /*0188*/ 	.word	0x000006c0
        /*018c*/ 	.word	0x000000ff
        /*0190*/ 	.word	0x00000028
        /*0194*/ 	.short	0x0100
        /*0196*/ 	.byte	0x04
	.zero		1


	//   ....[11]....
        /*0198*/ 	.word	0x000006d0
        /*019c*/ 	.word	0x000000ff
        /*01a0*/ 	.word	0x000000b0
        /*01a4*/ 	.short	0x0100
        /*01a6*/ 	.byte	0x04
	.zero		1


	//   ....[12]....
        /*01a8*/ 	.word	0x000006e0
        /*01ac*/ 	.word	0x000000ff
        /*01b0*/ 	.word	0x00000030
        /*01b4*/ 	.short	0x0100
        /*01b6*/ 	.byte	0x04
	.zero		1


	//   ....[13]....
        /*01b8*/ 	.word	0x000006f0
        /*01bc*/ 	.word	0x000000ff
        /*01c0*/ 	.word	0x000000b8
        /*01c4*/ 	.short	0x0100
        /*01c6*/ 	.byte	0x04
	.zero		1


	//   ....[14]....
        /*01c8*/ 	.word	0x00000700
        /*01cc*/ 	.word	0x000000ff
        /*01d0*/ 	.word	0x00000038
        /*01d4*/ 	.short	0x0100
        /*01d6*/ 	.byte	0x04
	.zero		1


	//   ....[15]....
        /*01d8*/ 	.word	0x00000710
        /*01dc*/ 	.word	0x000000ff
        /*01e0*/ 	.word	0x000000c0
        /*01e4*/ 	.short	0x0100
        /*01e6*/ 	.byte	0x04
	.zero		1


	//   ....[16]....
        /*01e8*/ 	.word	0x00000720
        /*01ec*/ 	.word	0x000000ff
        /*01f0*/ 	.word	0x00000040
        /*01f4*/ 	.short	0x0100
        /*01f6*/ 	.byte	0x04
	.zero		1


	//   ....[17]....
        /*01f8*/ 	.word	0x00000730
        /*01fc*/ 	.word	0x000000ff
        /*0200*/ 	.word	0x000000c8
        /*0204*/ 	.short	0x0100
        /*0206*/ 	.byte	0x04
	.zero		1


	//   ....[18]....
        /*0208*/ 	.word	0x00000740
        /*020c*/ 	.word	0x000000ff
        /*0210*/ 	.word	0x00000048
        /*0214*/ 	.short	0x0100
        /*0216*/ 	.byte	0x04
	.zero		1


	//   ....[19]....
        /*0218*/ 	.word	0x00000750
        /*021c*/ 	.word	0x000000ff
        /*0220*/ 	.word	0x000000d0
        /*0224*/ 	.short	0x0100
        /*0226*/ 	.byte	0x04
	.zero		1


	//   ....[20]....
        /*0228*/ 	.word	0x00000760
        /*022c*/ 	.word	0x000000ff
        /*0230*/ 	.word	0x00000050
        /*0234*/ 	.short	0x0100
        /*0236*/ 	.byte	0x04
	.zero		1


	//   ....[21]....
        /*0238*/ 	.word	0x00000770
        /*023c*/ 	.word	0x000000ff
        /*0240*/ 	.word	0x000000d8
        /*0244*/ 	.short	0x0100
        /*0246*/ 	.byte	0x04
	.zero		1


	//   ....[22]....
        /*0248*/ 	.word	0x00000780
        /*024c*/ 	.word	0x000000ff
        /*0250*/ 	.word	0x00000058
        /*0254*/ 	.short	0x0100
        /*0256*/ 	.byte	0x04
	.zero		1


	//   ....[23]....
        /*0258*/ 	.word	0x00000790
        /*025c*/ 	.word	0x000000ff
        /*0260*/ 	.word	0x000000e0
        /*0264*/ 	.short	0x0100
        /*0266*/ 	.byte	0x04
	.zero		1


	//   ....[24]....
        /*0268*/ 	.word	0x000007a0
        /*026c*/ 	.word	0x000000ff
        /*0270*/ 	.word	0x00000060
        /*0274*/ 	.short	0x0100
        /*0276*/ 	.byte	0x04
	.zero		1


	//   ....[25]....
        /*0278*/ 	.word	0x000007b0
        /*027c*/ 	.word	0x000000ff
        /*0280*/ 	.word	0x000000e8
        /*0284*/ 	.short	0x0100
        /*0286*/ 	.byte	0x04
	.zero		1


	//   ....[26]....
        /*0288*/ 	.word	0x000007c0
        /*028c*/ 	.word	0x000000ff
        /*0290*/ 	.word	0x00000068
        /*0294*/ 	.short	0x0100
        /*0296*/ 	.byte	0x04
	.zero		1


	//   ....[27]....
        /*0298*/ 	.word	0x000007d0
        /*029c*/ 	.word	0x000000ff
        /*02a0*/ 	.word	0x000000f0
        /*02a4*/ 	.short	0x0100
        /*02a6*/ 	.byte	0x04
	.zero		1


	//   ....[28]....
        /*02a8*/ 	.word	0x000007e0
        /*02ac*/ 	.word	0x000000ff
        /*02b0*/ 	.word	0x00000070
        /*02b4*/ 	.short	0x0100
        /*02b6*/ 	.byte	0x04
	.zero		1


	//   ....[29]....
        /*02b8*/ 	.word	0x000007f0
        /*02bc*/ 	.word	0x000000ff
        /*02c0*/ 	.word	0x000000f8
        /*02c4*/ 	.short	0x0100
        /*02c6*/ 	.byte	0x04
	.zero		1


	//   ....[30]....
        /*02c8*/ 	.word	0x00000800
        /*02cc*/ 	.word	0x000000ff
        /*02d0*/ 	.word	0x00000078
        /*02d4*/ 	.short	0x0100
        /*02d6*/ 	.byte	0x04
	.zero		1


	//   ....[31]....
        /*02d8*/ 	.word	0x00000810
        /*02dc*/ 	.word	0x000000ff
        /*02e0*/ 	.word	0x00000100
        /*02e4*/ 	.short	0x0100
        /*02e6*/ 	.byte	0x04
	.zero		1


	//   ....[32]....
        /*02e8*/ 	.word	0x00000820
        /*02ec*/ 	.word	0x000000ff
        /*02f0*/ 	.word	0x00000080
        /*02f4*/ 	.short	0x0100
        /*02f6*/ 	.byte	0x04
	.zero		1


	//   ....[33]....
        /*02f8*/ 	.word	0x00000830
        /*02fc*/ 	.word	0x000000ff
        /*0300*/ 	.word	0x00000108
        /*0304*/ 	.short	0x0100
        /*0306*/ 	.byte	0x04
	.zero		1


	//   ....[34]....
        /*0308*/ 	.word	0x00000970
        /*030c*/ 	.word	0x000000ff
        /*0310*/ 	.word	0x00000110
        /*0314*/ 	.short	0x0100
        /*0316*/ 	.byte	0x04
	.zero		1


	//   ....[35]....
        /*0318*/ 	.word	0x00000980
        /*031c*/ 	.word	0x000000ff
        /*0320*/ 	.word	0x00000118
        /*0324*/ 	.short	0x0100
        /*0326*/ 	.byte	0x04
	.zero		1


	//   ....[36]....
        /*0328*/ 	.word	0x00000a70
        /*032c*/ 	.word	0x000000ff
        /*0330*/ 	.word	0x00000120
        /*0334*/ 	.short	0x0100
        /*0336*/ 	.byte	0x06
	.zero		1


	//   ....[37]....
        /*0338*/ 	.word	0x00000a80
        /*033c*/ 	.word	0x000000ff
        /*0340*/ 	.word	0x00000128
        /*0344*/ 	.short	0x0100
        /*0346*/ 	.byte	0x06
	.zero		1


	//   ....[38]....
        /*0348*/ 	.word	0x00000bc0
        /*034c*/ 	.word	0x000000ff
        /*0350*/ 	.word	0x00000130
        /*0354*/ 	.short	0x0100
        /*0356*/ 	.byte	0x06
	.zero		1


	//   ....[39]....
        /*0358*/ 	.word	0x00000bd0
        /*035c*/ 	.word	0x000000ff
        /*0360*/ 	.word	0x00000140
        /*0364*/ 	.short	0x0100
        /*0366*/ 	.byte	0x06
	.zero		1


	//   ....[40]....
        /*0368*/ 	.word	0x00000be0
        /*036c*/ 	.word	0x000000ff
        /*0370*/ 	.word	0x00000138
        /*0374*/ 	.short	0x0100
        /*0376*/ 	.byte	0x06
	.zero		1


	//   ....[41]....
        /*0378*/ 	.word	0x00000bf0
        /*037c*/ 	.word	0x000000ff
        /*0380*/ 	.word	0x00000148
        /*0384*/ 	.short	0x0100
        /*0386*/ 	.byte	0x06
	.zero		1


	//   ....[42]....
        /*0388*/ 	.word	0x00000d20
        /*038c*/ 	.word	0x000000ff
        /*0390*/ 	.word	0x00000150
        /*0394*/ 	.short	0x0100
        /*0396*/ 	.byte	0x04
	.zero		1


	//   ....[43]....
        /*0398*/ 	.word	0x00000d30
        /*039c*/ 	.word	0x000000ff
        /*03a0*/ 	.word	0x00000170
        /*03a4*/ 	.short	0x0100
        /*03a6*/ 	.byte	0x04
	.zero		1


	//   ....[44]....
        /*03a8*/ 	.word	0x00000d40
        /*03ac*/ 	.word	0x000000ff
        /*03b0*/ 	.word	0x00000158
        /*03b4*/ 	.short	0x0100
        /*03b6*/ 	.byte	0x04
	.zero		1


	//   ....[45]....
        /*03b8*/ 	.word	0x00000d50
        /*03bc*/ 	.word	0x000000ff
        /*03c0*/ 	.word	0x00000178
        /*03c4*/ 	.short	0x0100
        /*03c6*/ 	.byte	0x04
	.zero		1


	//   ....[46]....
        /*03c8*/ 	.word	0x00000d60
        /*03cc*/ 	.word	0x000000ff
        /*03d0*/ 	.word	0x00000160
        /*03d4*/ 	.short	0x0100
        /*03d6*/ 	.byte	0x04
	.zero		1


	//   ....[47]....
        /*03d8*/ 	.word	0x00000d70
        /*03dc*/ 	.word	0x000000ff
        /*03e0*/ 	.word	0x00000180
        /*03e4*/ 	.short	0x0100
        /*03e6*/ 	.byte	0x04
	.zero		1


	//   ....[48]....
        /*03e8*/ 	.word	0x00000d80
        /*03ec*/ 	.word	0x000000ff
        /*03f0*/ 	.word	0x00000168
        /*03f4*/ 	.short	0x0100
        /*03f6*/ 	.byte	0x04
	.zero		1


	//   ....[49]....
        /*03f8*/ 	.word	0x00000d90
        /*03fc*/ 	.word	0x000000ff
        /*0400*/ 	.word	0x00000188
        /*0404*/ 	.short	0x0100
        /*0406*/ 	.byte	0x04
	.zero		1


	//   ....[50]....
        /*0408*/ 	.word	0x00000e80
        /*040c*/ 	.word	0x000000ff
        /*0410*/ 	.word	0x00000190
        /*0414*/ 	.short	0x0100
        /*0416*/ 	.byte	0x04
	.zero		1


	//   ....[51]....
        /*0418*/ 	.word	0x00000e90
        /*041c*/ 	.word	0x000000ff
        /*0420*/ 	.word	0x000001a0
        /*0424*/ 	.short	0x0100
        /*0426*/ 	.byte	0x04
	.zero		1


	//   ....[52]....
        /*0428*/ 	.word	0x00000ea0
        /*042c*/ 	.word	0x000000ff
        /*0430*/ 	.word	0x00000198
        /*0434*/ 	.short	0x0100
        /*0436*/ 	.byte	0x04
	.zero		1


	//   ....[53]....
        /*0438*/ 	.word	0x00000eb0
        /*043c*/ 	.word	0x000000ff
        /*0440*/ 	.word	0x000001a8
        /*0444*/ 	.short	0x0100
        /*0446*/ 	.byte	0x04
	.zero		1


	//   ....[54]....
        /*0448*/ 	.word	0x00001b10
        /*044c*/ 	.word	0x00000000
        /*0450*/ 	.word	0x000001a0
        /*0454*/ 	.short	0x010a
        /*0456*/ 	.byte	0xff
	.zero		1


	//   ....[55]....
        /*0458*/ 	.word	0x00001b40
        /*045c*/ 	.word	0x00000000
        /*0460*/ 	.word	0x00000190
        /*0464*/ 	.short	0x0101
        /*0466*/ 	.byte	0xff
	.zero		1


	//   ....[56]....
        /*0468*/ 	.word	0x00001bf0
        /*046c*/ 	.word	0x000000ff
        /*0470*/ 	.word	0x00000088
        /*0474*/ 	.short	0x010a
        /*0476*/ 	.byte	0x04
	.zero		1


	//   ....[57]....
        /*0478*/ 	.word	0x00001c70
        /*047c*/ 	.word	0x000000ff
        /*0480*/ 	.word	0x00000088
        /*0484*/ 	.short	0x010a
        /*0486*/ 	.byte	0x21
	.zero		1


	//   ....[58]....
        /*0488*/ 	.word	0x00001e00
        /*048c*/ 	.word	0x000000ff
        /*0490*/ 	.word	0x00000088
        /*0494*/ 	.short	0x010a
        /*0496*/ 	.byte	0x08
	.zero		1


	//   ....[59]....
        /*0498*/ 	.word	0x00001f20
        /*049c*/ 	.word	0x000000ff
        /*04a0*/ 	.word	0x00000128
        /*04a4*/ 	.short	0x0101
        /*04a6*/ 	.byte	0x07
	.zero		1


	//   ....[60]....
        /*04a8*/ 	.word	0x00001f40
        /*04ac*/ 	.word	0x000000ff
        /*04b0*/ 	.word	0x00000088
        /*04b4*/ 	.short	0x010a
        /*04b6*/ 	.byte	0x04
	.zero		1


	//   ....[61]....
        /*04b8*/ 	.word	0x00001fc0
        /*04bc*/ 	.word	0x000000ff
        /*04c0*/ 	.word	0x00000088
        /*04c4*/ 	.short	0x010a
        /*04c6*/ 	.byte	0x11
	.zero		1


	//   ....[62]....
        /*04c8*/ 	.word	0x00002150
        /*04cc*/ 	.word	0x000000ff
        /*04d0*/ 	.word	0x00000088
        /*04d4*/ 	.short	0x010a
        /*04d6*/ 	.byte	0x06
	.zero		1


	//   ....[63]....
        /*04d8*/ 	.word	0x00002290
        /*04dc*/ 	.word	0x00000003
        /*04e0*/ 	.word	0x00000130
        /*04e4*/ 	.short	0x010a
        /*04e6*/ 	.byte	0xff
	.zero		1


	//   ....[64]....
        /*04e8*/ 	.word	0x000023e0
        /*04ec*/ 	.word	0x00000000
        /*04f0*/ 	.word	0x00000000
        /*04f4*/ 	.short	0x0101
        /*04f6*/ 	.byte	0xff
	.zero		1


	//   ....[65]....
        /*04f8*/ 	.word	0x00002980
        /*04fc*/ 	.word	0x000000ff
        /*0500*/ 	.word	0x00000000
        /*0504*/ 	.short	0x010a
        /*0506*/ 	.byte	0x04
	.zero		1


	//   ....[66]....
        /*0508*/ 	.word	0x00002a10
        /*050c*/ 	.word	0x000000ff
        /*0510*/ 	.word	0x00000000
        /*0514*/ 	.short	0x010a
        /*0516*/ 	.byte	0x05
	.zero		1


	//   ....[67]....
        /*0518*/ 	.word	0x00002aa0
        /*051c*/ 	.word	0x000000ff
        /*0520*/ 	.word	0x00000000
        /*0524*/ 	.short	0x010a
        /*0526*/ 	.byte	0x05
	.zero		1


	//   ....[68]....
        /*0528*/ 	.word	0x00002b30
        /*052c*/ 	.word	0x000000ff
        /*0530*/ 	.word	0x00000000
        /*0534*/ 	.short	0x010a
        /*0536*/ 	.byte	0x05
	.zero		1


	//   ....[69]....
        /*0538*/ 	.word	0x00002bc0
        /*053c*/ 	.word	0x000000ff
        /*0540*/ 	.word	0x00000000
        /*0544*/ 	.short	0x010a
        /*0546*/ 	.byte	0x05
	.zero		1


	//   ....[70]....
        /*0548*/ 	.word	0x00002c50
        /*054c*/ 	.word	0x000000ff
        /*0550*/ 	.word	0x00000000
        /*0554*/ 	.short	0x010a
        /*0556*/ 	.byte	0x05
	.zero		1


	//   ....[71]....
        /*0558*/ 	.word	0x00002ce0
        /*055c*/ 	.word	0x000000ff
        /*0560*/ 	.word	0x00000000
        /*0564*/ 	.short	0x010a
        /*0566*/ 	.byte	0x05
	.zero		1


	//   ....[72]....
        /*0568*/ 	.word	0x00002d70
        /*056c*/ 	.word	0x000000ff
        /*0570*/ 	.word	0x00000000
        /*0574*/ 	.short	0x010a
        /*0576*/ 	.byte	0x05
	.zero		1


	//   ....[73]....
        /*0578*/ 	.word	0x00002e00
        /*057c*/ 	.word	0x000000ff
        /*0580*/ 	.word	0x00000000
        /*0584*/ 	.short	0x010a
        /*0586*/ 	.byte	0x05
	.zero		1


	//   ....[74]....
        /*0588*/ 	.word	0x00002e90
        /*058c*/ 	.word	0x000000ff
        /*0590*/ 	.word	0x00000000
        /*0594*/ 	.short	0x010a
        /*0596*/ 	.byte	0x05
	.zero		1


	//   ....[75]....
        /*0598*/ 	.word	0x00002f20
        /*059c*/ 	.word	0x000000ff
        /*05a0*/ 	.word	0x00000000
        /*05a4*/ 	.short	0x010a
        /*05a6*/ 	.byte	0x05
	.zero		1


	//   ....[76]....
        /*05a8*/ 	.word	0x00002fb0
        /*05ac*/ 	.word	0x000000ff
        /*05b0*/ 	.word	0x00000000
        /*05b4*/ 	.short	0x010a
        /*05b6*/ 	.byte	0x05
	.zero		1


	//   ....[77]....
        /*05b8*/ 	.word	0x00003040
        /*05bc*/ 	.word	0x000000ff
        /*05c0*/ 	.word	0x00000000
        /*05c4*/ 	.short	0x010a
        /*05c6*/ 	.byte	0x05
	.zero		1


	//   ....[78]....
        /*05c8*/ 	.word	0x000030d0
        /*05cc*/ 	.word	0x000000ff
        /*05d0*/ 	.word	0x00000000
        /*05d4*/ 	.short	0x010a
        /*05d6*/ 	.byte	0x05
	.zero		1


	//   ....[79]....
        /*05d8*/ 	.word	0x00003160
        /*05dc*/ 	.word	0x000000ff
        /*05e0*/ 	.word	0x00000000
        /*05e4*/ 	.short	0x010a
        /*05e6*/ 	.byte	0x05
	.zero		1


	//   ....[80]....
        /*05e8*/ 	.word	0x000031f0
        /*05ec*/ 	.word	0x000000ff
        /*05f0*/ 	.word	0x00000000
        /*05f4*/ 	.short	0x010a
        /*05f6*/ 	.byte	0x05
	.zero		1


	//   ....[81]....
        /*05f8*/ 	.word	0x00003290
        /*05fc*/ 	.word	0x00000000
        /*0600*/ 	.word	0x00000000
        /*0604*/ 	.short	0x010a
        /*0606*/ 	.byte	0xff
	.zero		1


	//   ....[82]....
        /*0608*/ 	.word	0x000033b0
        /*060c*/ 	.word	0x00000002
        /*0610*/ 	.word	0x00000190
        /*0614*/ 	.short	0x010a
        /*0616*/ 	.byte	0xff
	.zero		1


	//   ....[83]....
        /*0618*/ 	.word	0x00003420
        /*061c*/ 	.word	0x00000002
        /*0620*/ 	.word	0x00000000
        /*0624*/ 	.short	0x0101
        /*0626*/ 	.byte	0xff
	.zero		1


	//   ....[84]....
        /*0628*/ 	.word	0x00003440
        /*062c*/ 	.word	0x000000ff
        /*0630*/ 	.word	0x00000140
        /*0634*/ 	.short	0x010a
        /*0636*/ 	.byte	0x04
	.zero		1


	//   ....[85]....
        /*0638*/ 	.word	0x00003560
        /*063c*/ 	.word	0x00000002
        /*0640*/ 	.word	0x00000130
        /*0644*/ 	.short	0x010a
        /*0646*/ 	.byte	0xff
	.zero		1


	//   ....[86]....
        /*0648*/ 	.word	0x00003660
        /*064c*/ 	.word	0x00000002
        /*0650*/ 	.word	0x00000000
        /*0654*/ 	.short	0x0101
        /*0656*/ 	.byte	0xff
	.zero		1


	//   ....[87]....
        /*0658*/ 	.word	0x000036f0
        /*065c*/ 	.word	0x000000ff
        /*0660*/ 	.word	0x00000140
        /*0664*/ 	.short	0x0106
        /*0666*/ 	.byte	0x04
	.zero		1


	//   ....[88]....
        /*0668*/ 	.word	0x00003710
        /*066c*/ 	.word	0x000000ff
        /*0670*/ 	.word	0x00000140
        /*0674*/ 	.short	0x010a
        /*0676*/ 	.byte	0x04
	.zero		1


	//   ....[89]....
        /*0678*/ 	.word	0x000037a0
        /*067c*/ 	.word	0x000000ff
        /*0680*/ 	.word	0x00000140
        /*0684*/ 	.short	0x0106
        /*0686*/ 	.byte	0x07
	.zero		1


	//   ....[90]....
        /*0688*/ 	.word	0x000037e0
        /*068c*/ 	.word	0x00000000
        /*0690*/ 	.word	0x00000140
        /*0694*/ 	.short	0x010a
        /*0696*/ 	.byte	0xff
	.zero		1


	//   ....[91]....
        /*0698*/ 	.word	0x00003cf0
        /*069c*/ 	.word	0x00000000
        /*06a0*/ 	.word	0x00000130
        /*06a4*/ 	.short	0x010a
        /*06a6*/ 	.byte	0xff
	.zero		1


	//   ....[92]....
        /*06a8*/ 	.word	0x00003e00
        /*06ac*/ 	.word	0x00000003
        /*06b0*/ 	.word	0x00000000
        /*06b4*/ 	.short	0x0101
        /*06b6*/ 	.byte	0xff
	.zero		1


	//   ....[93]....
        /*06b8*/ 	.word	0x00003e10
        /*06bc*/ 	.word	0x000000ff
        /*06c0*/ 	.word	0x00000000
        /*06c4*/ 	.short	0x010a
        /*06c6*/ 	.byte	0x04
	.zero		1


	//   ....[94]....
        /*06c8*/ 	.word	0x00003e30
        /*06cc*/ 	.word	0x000000ff
        /*06d0*/ 	.word	0x00000170
        /*06d4*/ 	.short	0x010a
        /*06d6*/ 	.byte	0x16
	.zero		1


	//   ....[95]....
        /*06d8*/ 	.word	0x00003f00
        /*06dc*/ 	.word	0x000000ff
        /*06e0*/ 	.word	0x00000000
        /*06e4*/ 	.short	0x010a
        /*06e6*/ 	.byte	0x05
	.zero		1


	//   ....[96]....
        /*06e8*/ 	.word	0x00004040
        /*06ec*/ 	.word	0x000000ff
        /*06f0*/ 	.word	0x00000000
        /*06f4*/ 	.short	0x010a
        /*06f6*/ 	.byte	0x04
	.zero		1


	//   ....[97]....
        /*06f8*/ 	.word	0x00004230
        /*06fc*/ 	.word	0x000000ff
        /*0700*/ 	.word	0x00000000
        /*0704*/ 	.short	0x010a
        /*0706*/ 	.byte	0x04
	.zero		1


	//   ....[98]....
        /*0708*/ 	.word	0x000042c0
        /*070c*/ 	.word	0x000000ff
        /*0710*/ 	.word	0x00000000
        /*0714*/ 	.short	0x010a
        /*0716*/ 	.byte	0x05
	.zero		1


	//   ....[99]....
        /*0718*/ 	.word	0x00004350
        /*071c*/ 	.word	0x000000ff
        /*0720*/ 	.word	0x00000000
        /*0724*/ 	.short	0x010a
        /*0726*/ 	.byte	0x05
	.zero		1


	//   ....[100]....
        /*0728*/ 	.word	0x000043e0
        /*072c*/ 	.word	0x000000ff
        /*0730*/ 	.word	0x00000000
        /*0734*/ 	.short	0x010a
        /*0736*/ 	.byte	0x04
	.zero		1


	//   ....[101]....
        /*0738*/ 	.word	0x00004880
        /*073c*/ 	.word	0x00000007
        /*0740*/ 	.word	0x00000130
        /*0744*/ 	.short	0x010a
        /*0746*/ 	.byte	0xff
	.zero		1


	//   ....[102]....
        /*0748*/ 	.word	0x000049f0
        /*074c*/ 	.word	0x00000000
        /*0750*/ 	.word	0x00000000
        /*0754*/ 	.short	0x0101
        /*0756*/ 	.byte	0xff
	.zero		1


	//   ....[103]....
        /*0758*/ 	.word	0x00004e60
        /*075c*/ 	.word	0x000000ff
        /*0760*/ 	.word	0x00000128
        /*0764*/ 	.short	0x010a
        /*0766*/ 	.byte	0x11
	.zero		1


	//   ....[104]....
        /*0768*/ 	.word	0x00004fe0
        /*076c*/ 	.word	0x000000ff
        /*0770*/ 	.word	0x00000118
        /*0774*/ 	.short	0x010a
        /*0776*/ 	.byte	0x11
	.zero		1


	//   ....[105]....
        /*0778*/ 	.word	0x000051f0
        /*077c*/ 	.word	0x000000ff
        /*0780*/ 	.word	0x00000110
        /*0784*/ 	.short	0x010b
        /*0786*/ 	.byte	0x11
	.zero		1


	//   ....[106]....
        /*0788*/ 	.word	0x00005200
        /*078c*/ 	.word	0x000000ff
        /*0790*/ 	.word	0x00000000
        /*0794*/ 	.short	0x0101
        /*0796*/ 	.byte	0x1b
	.zero		1


	//   ....[107]....
        /*0798*/ 	.word	0x00005240
        /*079c*/ 	.word	0x00000000
        /*07a0*/ 	.word	0x00000118
        /*07a4*/ 	.short	0x010a
        /*07a6*/ 	.byte	0xff
	.zero		1


	//   ....[108]....
        /*07a8*/ 	.word	0x00005550
        /*07ac*/ 	.word	0x00000003
        /*07b0*/ 	.word	0x00000130
        /*07b4*/ 	.short	0x010a
        /*07b6*/ 	.byte	0xff
	.zero		1


	//   ....[109]....
        /*07b8*/ 	.word	0x000056d0
        /*07bc*/ 	.word	0x00000000
        /*07c0*/ 	.word	0x00000000
        /*07c4*/ 	.short	0x0101
        /*07c6*/ 	.byte	0xff
	.zero		1


	//   ....[110]....
        /*07c8*/ 	.word	0x00006170
        /*07cc*/ 	.word	0x000000ff
        /*07d0*/ 	.word	0x00000110
        /*07d4*/ 	.short	0x010a
        /*07d6*/ 	.byte	0x2c
	.zero		1


	//   ....[111]....
        /*07d8*/ 	.word	0x00006180
        /*07dc*/ 	.word	0x00000016
        /*07e0*/ 	.word	0x00000150
        /*07e4*/ 	.short	0x010a
        /*07e6*/ 	.byte	0xff
	.zero		1


	//   ....[112]....
        /*07e8*/ 	.word	0x00006310
        /*07ec*/ 	.word	0x000000ff
        /*07f0*/ 	.word	0x00000110
        /*07f4*/ 	.short	0x010a
        /*07f6*/ 	.byte	0x2c
	.zero		1


	//   ....[113]....
        /*07f8*/ 	.word	0x00006410
        /*07fc*/ 	.word	0x000000ff
        /*0800*/ 	.word	0x00000000
        /*0804*/ 	.short	0x0101
        /*0806*/ 	.byte	0x04
	.zero		1


	//   ....[114]....
        /*0808*/ 	.word	0x00006470
        /*080c*/ 	.word	0x00000016
        /*0810*/ 	.word	0x00000150
        /*0814*/ 	.short	0x010a
        /*0816*/ 	.byte	0xff
	.zero		1


	//   ....[115]....
        /*0818*/ 	.word	0x00006ad0
        /*081c*/ 	.word	0x000000ff
        /*0820*/ 	.word	0x00000000
        /*0824*/ 	.short	0x0101
        /*0826*/ 	.byte	0x04
	.zero		1


	//   ....[116]....
        /*0828*/ 	.word	0x000078d0
        /*082c*/ 	.word	0x00000000
        /*0830*/ 	.word	0x000001a0
        /*0834*/ 	.short	0x010a
        /*0836*/ 	.byte	0xff
	.zero		1


	//   ....[117]....
        /*0838*/ 	.word	0x00007930
        /*083c*/ 	.word	0x00000000
        /*0840*/ 	.word	0x00000088
        /*0844*/ 	.short	0x010a
        /*0846*/ 	.byte	0xff
	.zero		1


	//   ....[118]....
        /*0848*/ 	.word	0x00007990
        /*084c*/ 	.word	0x00000000
        /*0850*/ 	.word	0x00000088
        /*0854*/ 	.short	0x010a
        /*0856*/ 	.byte	0xff
	.zero		1


	//   ....[119]....
        /*0858*/ 	.word	0x000079e0
        /*085c*/ 	.word	0x00000003
        /*0860*/ 	.word	0x00000130
        /*0864*/ 	.short	0x010a
        /*0866*/ 	.byte	0xff
	.zero		1


	//   ....[120]....
        /*0868*/ 	.word	0x00007a40
        /*086c*/ 	.word	0x00000000
        /*0870*/ 	.word	0x00000000
        /*0874*/ 	.short	0x010a
        /*0876*/ 	.byte	0xff
	.zero		1


	//   ....[121]....
        /*0878*/ 	.word	0x00007aa0
        /*087c*/ 	.word	0x00000000
        /*0880*/ 	.word	0x00000000
        /*0884*/ 	.short	0x010a
        /*0886*/ 	.byte	0xff
	.zero		1


	//   ....[122]....
        /*0888*/ 	.word	0x00007b00
        /*088c*/ 	.word	0x00000000
        /*0890*/ 	.word	0x00000000
        /*0894*/ 	.short	0x010a
        /*0896*/ 	.byte	0xff
	.zero		1


	//   ....[123]....
        /*0898*/ 	.word	0x00007b60
        /*089c*/ 	.word	0x00000000
        /*08a0*/ 	.word	0x00000000
        /*08a4*/ 	.short	0x010a
        /*08a6*/ 	.byte	0xff
	.zero		1


	//   ....[124]....
        /*08a8*/ 	.word	0x00007bc0
        /*08ac*/ 	.word	0x00000000
        /*08b0*/ 	.word	0x00000000
        /*08b4*/ 	.short	0x010a
        /*08b6*/ 	.byte	0xff
	.zero		1


	//   ....[125]....
        /*08b8*/ 	.word	0x00007c20
        /*08bc*/ 	.word	0x00000000
        /*08c0*/ 	.word	0x00000000
        /*08c4*/ 	.short	0x010a
        /*08c6*/ 	.byte	0xff
	.zero		1


	//   ....[126]....
        /*08c8*/ 	.word	0x00007c80
        /*08cc*/ 	.word	0x00000000
        /*08d0*/ 	.word	0x00000000
        /*08d4*/ 	.short	0x010a
        /*08d6*/ 	.byte	0xff
	.zero		1


	//   ....[127]....
        /*08d8*/ 	.word	0x00007ce0
        /*08dc*/ 	.word	0x00000000
        /*08e0*/ 	.word	0x00000000
        /*08e4*/ 	.short	0x010a
        /*08e6*/ 	.byte	0xff
	.zero		1


	//   ....[128]....
        /*08e8*/ 	.word	0x00007d40
        /*08ec*/ 	.word	0x00000000
        /*08f0*/ 	.word	0x00000000
        /*08f4*/ 	.short	0x010a
        /*08f6*/ 	.byte	0xff
	.zero		1


	//   ....[129]....
        /*08f8*/ 	.word	0x00007da0
        /*08fc*/ 	.word	0x00000000
        /*0900*/ 	.word	0x00000000
        /*0904*/ 	.short	0x010a
        /*0906*/ 	.byte	0xff
	.zero		1


	//   ....[130]....
        /*0908*/ 	.word	0x00007e00
        /*090c*/ 	.word	0x00000000
        /*0910*/ 	.word	0x00000000
        /*0914*/ 	.short	0x010a
        /*0916*/ 	.byte	0xff
	.zero		1


	//   ....[131]....
        /*0918*/ 	.word	0x00007e60
        /*091c*/ 	.word	0x00000000
        /*0920*/ 	.word	0x00000000
        /*0924*/ 	.short	0x010a
        /*0926*/ 	.byte	0xff
	.zero		1


	//   ....[132]....
        /*0928*/ 	.word	0x00007ec0
        /*092c*/ 	.word	0x00000000
        /*0930*/ 	.word	0x00000000
        /*0934*/ 	.short	0x010a
        /*0936*/ 	.byte	0xff
	.zero		1


	//   ....[133]....
        /*0938*/ 	.word	0x00007f20
        /*093c*/ 	.word	0x00000000
        /*0940*/ 	.word	0x00000000
        /*0944*/ 	.short	0x010a
        /*0946*/ 	.byte	0xff
	.zero		1


	//   ....[134]....
        /*0948*/ 	.word	0x00007f80
        /*094c*/ 	.word	0x00000000
        /*0950*/ 	.word	0x00000000
        /*0954*/ 	.short	0x010a
        /*0956*/ 	.byte	0xff
	.zero		1


	//   ....[135]....
        /*0958*/ 	.word	0x00007fe0
        /*095c*/ 	.word	0x00000000
        /*0960*/ 	.word	0x00000000
        /*0964*/ 	.short	0x010a
        /*0966*/ 	.byte	0xff
	.zero		1


	//   ....[136]....
        /*0968*/ 	.word	0x00008030
        /*096c*/ 	.word	0x00000002
        /*0970*/ 	.word	0x00000190
        /*0974*/ 	.short	0x010a
        /*0976*/ 	.byte	0xff
	.zero		1


	//   ....[137]....
        /*0978*/ 	.word	0x00008090
        /*097c*/ 	.word	0x00000002
        /*0980*/ 	.word	0x00000140
        /*0984*/ 	.short	0x010a
        /*0986*/ 	.byte	0xff
	.zero		1


	//   ....[138]....
        /*0988*/ 	.word	0x000080e0
        /*098c*/ 	.word	0x00000002
        /*0990*/ 	.word	0x00000130
        /*0994*/ 	.short	0x010a
        /*0996*/ 	.byte	0xff
	.zero		1


	//   ....[139]....
        /*0998*/ 	.word	0x00008140
        /*099c*/ 	.word	0x00000000
        /*09a0*/ 	.word	0x00000140
        /*09a4*/ 	.short	0x010a
        /*09a6*/ 	.byte	0xff
	.zero		1


	//   ....[140]....
        /*09a8*/ 	.word	0x00008190
        /*09ac*/ 	.word	0x00000000
        /*09b0*/ 	.word	0x00000130
        /*09b4*/ 	.short	0x010a
        /*09b6*/ 	.byte	0xff
	.zero		1


	//   ....[141]....
        /*09b8*/ 	.word	0x000081f0
        /*09bc*/ 	.word	0x00000002
        /*09c0*/ 	.word	0x00000170
        /*09c4*/ 	.short	0x010a
        /*09c6*/ 	.byte	0xff
	.zero		1


	//   ....[142]....
        /*09c8*/ 	.word	0x00008250
        /*09cc*/ 	.word	0x00000000
        /*09d0*/ 	.word	0x00000000
        /*09d4*/ 	.short	0x010a
        /*09d6*/ 	.byte	0xff
	.zero		1


	//   ....[143]....
        /*09d8*/ 	.word	0x000082b0
        /*09dc*/ 	.word	0x00000000
        /*09e0*/ 	.word	0x00000000
        /*09e4*/ 	.short	0x010a
        /*09e6*/ 	.byte	0xff
	.zero		1


	//   ....[144]....
        /*09e8*/ 	.word	0x00008310
        /*09ec*/ 	.word	0x00000000
        /*09f0*/ 	.word	0x00000000
        /*09f4*/ 	.short	0x010a
        /*09f6*/ 	.byte	0xff
	.zero		1


	//   ....[145]....
        /*09f8*/ 	.word	0x00008370
        /*09fc*/ 	.word	0x00000000
        /*0a00*/ 	.word	0x00000000
        /*0a04*/ 	.short	0x010a
        /*0a06*/ 	.byte	0xff
	.zero		1


	//   ....[146]....
        /*0a08*/ 	.word	0x000083d0
        /*0a0c*/ 	.word	0x00000000
        /*0a10*/ 	.word	0x00000000
        /*0a14*/ 	.short	0x010a
        /*0a16*/ 	.byte	0xff
	.zero		1


	//   ....[147]....
        /*0a18*/ 	.word	0x00008420
        /*0a1c*/ 	.word	0x00000007
        /*0a20*/ 	.word	0x00000130
        /*0a24*/ 	.short	0x010a
        /*0a26*/ 	.byte	0xff
	.zero		1


	//   ....[148]....
        /*0a28*/ 	.word	0x00008480
        /*0a2c*/ 	.word	0x00000000
        /*0a30*/ 	.word	0x00000128
        /*0a34*/ 	.short	0x010a
        /*0a36*/ 	.byte	0xff
	.zero		1


	//   ....[149]....
        /*0a38*/ 	.word	0x000084e0
        /*0a3c*/ 	.word	0x00000000
        /*0a40*/ 	.word	0x00000118
        /*0a44*/ 	.short	0x010a
        /*0a46*/ 	.byte	0xff
	.zero		1


	//   ....[150]....
        /*0a48*/ 	.word	0x00008530
        /*0a4c*/ 	.word	0x00000003
        /*0a50*/ 	.word	0x00000130
        /*0a54*/ 	.short	0x010a
        /*0a56*/ 	.byte	0xff
	.zero		1


	//   ....[151]....
        /*0a58*/ 	.word	0x00008590
        /*0a5c*/ 	.word	0x00000000
        /*0a60*/ 	.word	0x00000110
        /*0a64*/ 	.short	0x010a
        /*0a66*/ 	.byte	0xff
	.zero		1


	//   ....[152]....
        /*0a68*/ 	.word	0x000085e0
        /*0a6c*/ 	.word	0x00000016
        /*0a70*/ 	.word	0x00000150
        /*0a74*/ 	.short	0x010a
        /*0a76*/ 	.byte	0xff
	.zero		1


	//----- nvinfo : EIATTR_NUM_MBARRIERS
	.align		4
.L_47:
        /*0a78*/ 	.byte	0x03, 0x38
        /*0a7a*/ 	.short	0x0036


	//----- nvinfo : EIATTR_EXIT_INSTR_OFFSETS
	.align		4
        /*0a7c*/ 	.byte	0x04, 0x1c
        /*0a7e*/ 	.short	(.L_49 - .L_48)


	//   ....[0]....
.L_48:
        /*0a80*/ 	.word	0x000032c0


	//   ....[1]....
        /*0a84*/ 	.word	0x000037b0


	//   ....[2]....
        /*0a88*/ 	.word	0x00003810


	//   ....[3]....
        /*0a8c*/ 	.word	0x00004640


	//   ....[4]....
        /*0a90*/ 	.word	0x00005270


	//   ....[5]....
        /*0a94*/ 	.word	0x000052b0


	//   ....[6]....
        /*0a98*/ 	.word	0x000078c0


	//----- nvinfo : EIATTR_MAX_THREADS
	.align		4
.L_49:
        /*0a9c*/ 	.byte	0x04, 0x05
        /*0a9e*/ 	.short	(.L_51 - .L_50)
.L_50:
        /*0aa0*/ 	.word	0x00000100
        /*0aa4*/ 	.word	0x00000001
        /*0aa8*/ 	.word	0x00000001


	//----- nvinfo : EIATTR_CRS_STACK_SIZE
	.align		4
.L_51:
        /*0aac*/ 	.byte	0x04, 0x1e
        /*0aae*/ 	.short	(.L_53 - .L_52)
.L_52:
        /*0ab0*/ 	.word	0x00000000


	//----- nvinfo : EIATTR_CBANK_PARAM_SIZE
	.align		4
.L_53:
        /*0ab4*/ 	.byte	0x03, 0x19
        /*0ab6*/ 	.short	0x0800


	//----- nvinfo : EIATTR_PARAM_CBANK
	.align		4
        /*0ab8*/ 	.byte	0x04, 0x0a
        /*0aba*/ 	.short	(.L_55 - .L_54)
	.align		4
.L_54:
        /*0abc*/ 	.word	index@(.nv.constant0._ZN7cutlass13device_kernelINS_4gemm6kernel13GemmUniversalIN4cute5tupleIJiiiiEEENS1_10collective13CollectiveMmaINS1_35MainloopSm100TmaUmmaWarpSpecializedILi17ELi2ELi4ENS5_IJNS4_1CILi1EEENSA_ILi8EEESB_EEEEENS5_IJNSA_ILi128EEENSA_ILi64EEESG_EEENS_12float_e5m2_tENS5_IJlSB_lEEESI_SJ_NS4_8TiledMMAINS4_8MMA_AtomIJNS4_10MMA_TraitsINS4_19SM100_MMA_F8F6F4_SSEJSI_SI_fSF_SG_NS4_17integral_constantINS4_4UMMA5MajorELSQ_0EEESR_NSO_INSP_7ScaleInELSS_0EEEST_EEEEEENS4_6LayoutINS5_IJSB_SB_SB_EEENS5_IJNSA_ILi0EEESY_SY_EEEEENS5_IJNS4_10UnderscoreES11_S11_EEEEENS4_23SM90_TMA_LOAD_MULTICASTENS4_14ComposedLayoutINS4_7SwizzleILi2ELi4ELi3EEENS4_18smem_ptr_flag_bitsILi8EEENSW_INS5_IJSC_SG_EEENS5_IJSG_SB_EEEEEEEvNS4_8identityENS4_13SM90_TMA_LOADES1D_vS1E_EENS_8epilogue10collective18CollectiveEpilogueINS1H_23Sm100TmaWarpSpecializedILi1ELi1ELi64ELb0ELb0EEEJSH_NS5_IJNSW_ISF_SB_EENSW_ISG_SB_EEEEESI_SJ_SI_SJ_NS1H_6fusion15FusionCallbacksIS1L_NS1P_17LinearCombinationISI_fSI_fLNS_15FloatRoundStyleE2EEESH_S1O_JEEENS4_5SM1004TMEM4LOAD26SM100_TMEM_LOAD_32dp32b64xES1F_S1D_NS4_39AutoVectorizingCopyWithAssumedAlignmentILi128EEENS4_14SM90_TMA_STOREES1D_S20_S20_EEEvvEEEEvNT_6ParamsE)
        /*0ac0*/ 	.short	0x0380
        /*0ac2*/ 	.short	0x0800


	//----- nvinfo : EIATTR_SW_WAR
	.align		4
.L_55:
        /*0ac4*/ 	.byte	0x04, 0x36
        /*0ac6*/ 	.short	(.L_57 - .L_56)
.L_56:
        /*0ac8*/ 	.word	0x00000008
.L_57:


//--------------------- .nv.callgraph             --------------------------
	.section	.nv.callgraph,"",@"SHT_CUDA_CALLGRAPH"
	.align	4
	.sectionentsize	8
	.align		4
        /*0000*/ 	.word	0x00000000
	.align		4
        /*0004*/ 	.word	0xffffffff
	.align		4
        /*0008*/ 	.word	index@(_ZN7cutlass13device_kernelINS_4gemm6kernel13GemmUniversalIN4cute5tupleIJiiiiEEENS1_10collective13CollectiveMmaINS1_35MainloopSm100TmaUmmaWarpSpecializedILi17ELi2ELi4ENS5_IJNS4_1CILi1EEENSA_ILi8EEESB_EEEEENS5_IJNSA_ILi128EEENSA_ILi64EEESG_EEENS_12float_e5m2_tENS5_IJlSB_lEEESI_SJ_NS4_8TiledMMAINS4_8MMA_AtomIJNS4_10MMA_TraitsINS4_19SM100_MMA_F8F6F4_SSEJSI_SI_fSF_SG_NS4_17integral_constantINS4_4UMMA5MajorELSQ_0EEESR_NSO_INSP_7ScaleInELSS_0EEEST_EEEEEENS4_6LayoutINS5_IJSB_SB_SB_EEENS5_IJNSA_ILi0EEESY_SY_EEEEENS5_IJNS4_10UnderscoreES11_S11_EEEEENS4_23SM90_TMA_LOAD_MULTICASTENS4_14ComposedLayoutINS4_7SwizzleILi2ELi4ELi3EEENS4_18smem_ptr_flag_bitsILi8EEENSW_INS5_IJSC_SG_EEENS5_IJSG_SB_EEEEEEEvNS4_8identityENS4_13SM90_TMA_LOADES1D_vS1E_EENS_8epilogue10collective18CollectiveEpilogueINS1H_23Sm100TmaWarpSpecializedILi1ELi1ELi64ELb0ELb0EEEJSH_NS5_IJNSW_ISF_SB_EENSW_ISG_SB_EEEEESI_SJ_SI_SJ_NS1H_6fusion15FusionCallbacksIS1L_NS1P_17LinearCombinationISI_fSI_fLNS_15FloatRoundStyleE2EEESH_S1O_JEEENS4_5SM1004TMEM4LOAD26SM100_TMEM_LOAD_32dp32b64xES1F_S1D_NS4_39AutoVectorizingCopyWithAssumedAlignmentILi128EEENS4_14SM90_TMA_STOREES1D_S20_S20_EEEvvEEEEvNT_6ParamsE)
	.align		4
        /*000c*/ 	.word	index@(__assertfail)
	.align		4
        /*0010*/ 	.word	0x00000000
	.align		4
        /*0014*/ 	.word	0xfffffffe
	.align		4
        /*0018*/ 	.word	0x00000000
	.align		4
        /*001c*/ 	.word	0xfffffffd
	.align		4
        /*0020*/ 	.word	0x00000000
	.align		4
        /*0024*/ 	.word	0xfffffffc


//--------------------- .nv.constant4             --------------------------
	.section	.nv.constant4,"a",@progbits
	.align	8
	.align		8
.nv.constant4:
        /*0000*/ 	.dword	__assertfail
	.align		8
        /*0008*/ 	.dword	__unnamed_1
	.align		8
        /*0010*/ 	.dword	__unnamed_2
	.align		8
        /*0018*/ 	.dword	_ZN40_INTERNAL_dfa86f6f_4_k_cu_e4fea90c_318594cuda3std3__45__cpo5beginE
	.align		8
        /*0020*/ 	.dword	_ZN40_INTERNAL_dfa86f6f_4_k_cu_e4fea90c_318594cuda3std3__45__cpo3endE
	.align		8
        /*0028*/ 	.dword	_ZN40_INTERNAL_dfa86f6f_4_k_cu_e4fea90c_318594cuda3std3__45__cpo6cbeginE
	.align		8
        /*0030*/ 	.dword	_ZN40_INTERNAL_dfa86f6f_4_k_cu_e4fea90c_318594cuda3std3__45__cpo4cendE
	.align		8
        /*0038*/ 	.dword	_ZN40_INTERNAL_dfa86f6f_4_k_cu_e4fea90c_318594cuda3std3__442_GLOBAL__N__dfa86f6f_4_k_cu_e4fea90c_318596ignoreE
	.align		8
        /*0040*/ 	.dword	_ZN40_INTERNAL_dfa86f6f_4_k_cu_e4fea90c_318594cuda3std3__419piecewise_constructE
	.align		8
        /*0048*/ 	.dword	_ZN40_INTERNAL_dfa86f6f_4_k_cu_e4fea90c_318594cuda3std3__48in_placeE
	.align		8
        /*0050*/ 	.dword	_ZN40_INTERNAL_dfa86f6f_4_k_cu_e4fea90c_318594cuda3std6ranges3__45__cpo4swapE
	.align		8
        /*0058*/ 	.dword	_ZN40_INTERNAL_dfa86f6f_4_k_cu_e4fea90c_318594cuda3std6ranges3__45__cpo9iter_moveE
	.align		8
        /*0060*/ 	.dword	_ZN40_INTERNAL_dfa86f6f_4_k_cu_e4fea90c_318594cute7productE
	.align		8
        /*0068*/ 	.dword	_ZN40_INTERNAL_dfa86f6f_4_k_cu_e4fea90c_318594cute1_E
	.align		8
        /*0070*/ 	.dword	$str$25
	.align		8
        /*0078*/ 	.dword	$str$26
	.align		8
        /*0080*/ 	.dword	$str$27
	.align		8
        /*0088*/ 	.dword	$str$28


//--------------------- .text._ZN7cutlass13device_kernelINS_4gemm6kernel13GemmUniversalIN4cute5tupleIJiiiiEEENS1_10collective13CollectiveMmaINS1_35MainloopSm100TmaUmmaWarpSpecializedILi17ELi2ELi4ENS5_IJNS4_1CILi1EEENSA_ILi8EEESB_EEEEENS5_IJNSA_ILi128EEENSA_ILi64EEESG_EEENS_12float_e5m2_tENS5_IJlSB_lEEESI_SJ_NS4_8TiledMMAINS4_8MMA_AtomIJNS4_10MMA_TraitsINS4_19SM100_MMA_F8F6F4_SSEJSI_SI_fSF_SG_NS4_17integral_constantINS4_4UMMA5MajorELSQ_0EEESR_NSO_INSP_7ScaleInELSS_0EEEST_EEEEEENS4_6LayoutINS5_IJSB_SB_SB_EEENS5_IJNSA_ILi0EEESY_SY_EEEEENS5_IJNS4_10UnderscoreES11_S11_EEEEENS4_23SM90_TMA_LOAD_MULTICASTENS4_14ComposedLayoutINS4_7SwizzleILi2ELi4ELi3EEENS4_18smem_ptr_flag_bitsILi8EEENSW_INS5_IJSC_SG_EEENS5_IJSG_SB_EEEEEEEvNS4_8identityENS4_13SM90_TMA_LOADES1D_vS1E_EENS_8epilogue10collective18CollectiveEpilogueINS1H_23Sm100TmaWarpSpecializedILi1ELi1ELi64ELb0ELb0EEEJSH_NS5_IJNSW_ISF_SB_EENSW_ISG_SB_EEEEESI_SJ_SI_SJ_NS1H_6fusion15FusionCallbacksIS1L_NS1P_17LinearCombinationISI_fSI_fLNS_15FloatRoundStyleE2EEESH_S1O_JEEENS4_5SM1004TMEM4LOAD26SM100_TMEM_LOAD_32dp32b64xES1F_S1D_NS4_39AutoVectorizingCopyWithAssumedAlignmentILi128EEENS4_14SM90_TMA_STOREES1D_S20_S20_EEEvvEEEEvNT_6ParamsE --------------------------
	.section	.text._ZN7cutlass13device_kernelINS_4gemm6kernel13GemmUniversalIN4cute5tupleIJiiiiEEENS1_10collective13CollectiveMmaINS1_35MainloopSm100TmaUmmaWarpSpecializedILi17ELi2ELi4ENS5_IJNS4_1CILi1EEENSA_ILi8EEESB_EEEEENS5_IJNSA_ILi128EEENSA_ILi64EEESG_EEENS_12float_e5m2_tENS5_IJlSB_lEEESI_SJ_NS4_8TiledMMAINS4_8MMA_AtomIJNS4_10MMA_TraitsINS4_19SM100_MMA_F8F6F4_SSEJSI_SI_fSF_SG_NS4_17integral_constantINS4_4UMMA5MajorELSQ_0EEESR_NSO_INSP_7ScaleInELSS_0EEEST_EEEEEENS4_6LayoutINS5_IJSB_SB_SB_EEENS5_IJNSA_ILi0EEESY_SY_EEEEENS5_IJNS4_10UnderscoreES11_S11_EEEEENS4_23SM90_TMA_LOAD_MULTICASTENS4_14ComposedLayoutINS4_7SwizzleILi2ELi4ELi3EEENS4_18smem_ptr_flag_bitsILi8EEENSW_INS5_IJSC_SG_EEENS5_IJSG_SB_EEEEEEEvNS4_8identityENS4_13SM90_TMA_LOADES1D_vS1E_EENS_8epilogue10collective18CollectiveEpilogueINS1H_23Sm100TmaWarpSpecializedILi1ELi1ELi64ELb0ELb0EEEJSH_NS5_IJNSW_ISF_SB_EENSW_ISG_SB_EEEEESI_SJ_SI_SJ_NS1H_6fusion15FusionCallbacksIS1L_NS1P_17LinearCombinationISI_fSI_fLNS_15FloatRoundStyleE2EEESH_S1O_JEEENS4_5SM1004TMEM4LOAD26SM100_TMEM_LOAD_32dp32b64xES1F_S1D_NS4_39AutoVectorizingCopyWithAssumedAlignmentILi128EEENS4_14SM90_TMA_STOREES1D_S20_S20_EEEvvEEEEvNT_6ParamsE,"ax",@progbits
	.align	128
.text._ZN7cutlass13device_kernelINS_4gemm6kernel13GemmUniversalIN4cute5tupleIJiiiiEEENS1_10collective13CollectiveMmaINS1_35MainloopSm100TmaUmmaWarpSpecializedILi17ELi2ELi4ENS5_IJNS4_1CILi1EEENSA_ILi8EEESB_EEEEENS5_IJNSA_ILi128EEENSA_ILi64EEESG_EEENS_12float_e5m2_tENS5_IJlSB_lEEESI_SJ_NS4_8TiledMMAINS4_8MMA_AtomIJNS4_10MMA_TraitsINS4_19SM100_MMA_F8F6F4_SSEJSI_SI_fSF_SG_NS4_17integral_constantINS4_4UMMA5MajorELSQ_0EEESR_NSO_INSP_7ScaleInELSS_0EEEST_EEEEEENS4_6LayoutINS5_IJSB_SB_SB_EEENS5_IJNSA_ILi0EEESY_SY_EEEEENS5_IJNS4_10UnderscoreES11_S11_EEEEENS4_23SM90_TMA_LOAD_MULTICASTENS4_14ComposedLayoutINS4_7SwizzleILi2ELi4ELi3EEENS4_18smem_ptr_flag_bitsILi8EEENSW_INS5_IJSC_SG_EEENS5_IJSG_SB_EEEEEEEvNS4_8identityENS4_13SM90_TMA_LOADES1D_vS1E_EENS_8epilogue10collective18CollectiveEpilogueINS1H_23Sm100TmaWarpSpecializedILi1ELi1ELi64ELb0ELb0EEEJSH_NS5_IJNSW_ISF_SB_EENSW_ISG_SB_EEEEESI_SJ_SI_SJ_NS1H_6fusion15FusionCallbacksIS1L_NS1P_17LinearCombinationISI_fSI_fLNS_15FloatRoundStyleE2EEESH_S1O_JEEENS4_5SM1004TMEM4LOAD26SM100_TMEM_LOAD_32dp32b64xES1F_S1D_NS4_39AutoVectorizingCopyWithAssumedAlignmentILi128EEENS4_14SM90_TMA_STOREES1D_S20_S20_EEEvvEEEEvNT_6ParamsE:
        .type           _ZN7cutlass13device_kernelINS_4gemm6kernel13GemmUniversalIN4cute5tupleIJiiiiEEENS1_10collective13CollectiveMmaINS1_35MainloopSm100TmaUmmaWarpSpecializedILi17ELi2ELi4ENS5_IJNS4_1CILi1EEENSA_ILi8EEESB_EEEEENS5_IJNSA_ILi128EEENSA_ILi64EEESG_EEENS_12float_e5m2_tENS5_IJlSB_lEEESI_SJ_NS4_8TiledMMAINS4_8MMA_AtomIJNS4_10MMA_TraitsINS4_19SM100_MMA_F8F6F4_SSEJSI_SI_fSF_SG_NS4_17integral_constantINS4_4UMMA5MajorELSQ_0EEESR_NSO_INSP_7ScaleInELSS_0EEEST_EEEEEENS4_6LayoutINS5_IJSB_SB_SB_EEENS5_IJNSA_ILi0EEESY_SY_EEEEENS5_IJNS4_10UnderscoreES11_S11_EEEEENS4_23SM90_TMA_LOAD_MULTICASTENS4_14ComposedLayoutINS4_7SwizzleILi2ELi4ELi3EEENS4_18smem_ptr_flag_bitsILi8EEENSW_INS5_IJSC_SG_EEENS5_IJSG_SB_EEEEEEEvNS4_8identityENS4_13SM90_TMA_LOADES1D_vS1E_EENS_8epilogue10collective18CollectiveEpilogueINS1H_23Sm100TmaWarpSpecializedILi1ELi1ELi64ELb0ELb0EEEJSH_NS5_IJNSW_ISF_SB_EENSW_ISG_SB_EEEEESI_SJ_SI_SJ_NS1H_6fusion15FusionCallbacksIS1L_NS1P_17LinearCombinationISI_fSI_fLNS_15FloatRoundStyleE2EEESH_S1O_JEEENS4_5SM1004TMEM4LOAD26SM100_TMEM_LOAD_32dp32b64xES1F_S1D_NS4_39AutoVectorizingCopyWithAssumedAlignmentILi128EEENS4_14SM90_TMA_STOREES1D_S20_S20_EEEvvEEEEvNT_6ParamsE,@function
        .size           _ZN7cutlass13device_kernelINS_4gemm6kernel13GemmUniversalIN4cute5tupleIJiiiiEEENS1_10collective13CollectiveMmaINS1_35MainloopSm100TmaUmmaWarpSpecializedILi17ELi2ELi4ENS5_IJNS4_1CILi1EEENSA_ILi8EEESB_EEEEENS5_IJNSA_ILi128EEENSA_ILi64EEESG_EEENS_12float_e5m2_tENS5_IJlSB_lEEESI_SJ_NS4_8TiledMMAINS4_8MMA_AtomIJNS4_10MMA_TraitsINS4_19SM100_MMA_F8F6F4_SSEJSI_SI_fSF_SG_NS4_17integral_constantINS4_4UMMA5MajorELSQ_0EEESR_NSO_INSP_7ScaleInELSS_0EEEST_EEEEEENS4_6LayoutINS5_IJSB_SB_SB_EEENS5_IJNSA_ILi0EEESY_SY_EEEEENS5_IJNS4_10UnderscoreES11_S11_EEEEENS4_23SM90_TMA_LOAD_MULTICASTENS4_14ComposedLayoutINS4_7SwizzleILi2ELi4ELi3EEENS4_18smem_ptr_flag_bitsILi8EEENSW_INS5_IJSC_SG_EEENS5_IJSG_SB_EEEEEEEvNS4_8identityENS4_13SM90_TMA_LOADES1D_vS1E_EENS_8epilogue10collective18CollectiveEpilogueINS1H_23Sm100TmaWarpSpecializedILi1ELi1ELi64ELb0ELb0EEEJSH_NS5_IJNSW_ISF_SB_EENSW_ISG_SB_EEEEESI_SJ_SI_SJ_NS1H_6fusion15FusionCallbacksIS1L_NS1P_17LinearCombinationISI_fSI_fLNS_15FloatRoundStyleE2EEESH_S1O_JEEENS4_5SM1004TMEM4LOAD26SM100_TMEM_LOAD_32dp32b64xES1F_S1D_NS4_39AutoVectorizingCopyWithAssumedAlignmentILi128EEENS4_14SM90_TMA_STOREES1D_S20_S20_EEEvvEEEEvNT_6ParamsE,(.L_x_175 - _ZN7cutlass13device_kernelINS_4gemm6kernel13GemmUniversalIN4cute5tupleIJiiiiEEENS1_10collective13CollectiveMmaINS1_35MainloopSm100TmaUmmaWarpSpecializedILi17ELi2ELi4ENS5_IJNS4_1CILi1EEENSA_ILi8EEESB_EEEEENS5_IJNSA_ILi128EEENSA_ILi64EEESG_EEENS_12float_e5m2_tENS5_IJlSB_lEEESI_SJ_NS4_8TiledMMAINS4_8MMA_AtomIJNS4_10MMA_TraitsINS4_19SM100_MMA_F8F6F4_SSEJSI_SI_fSF_SG_NS4_17integral_constantINS4_4UMMA5MajorELSQ_0EEESR_NSO_INSP_7ScaleInELSS_0EEEST_EEEEEENS4_6LayoutINS5_IJSB_SB_SB_EEENS5_IJNSA_ILi0EEESY_SY_EEEEENS5_IJNS4_10UnderscoreES11_S11_EEEEENS4_23SM90_TMA_LOAD_MULTICASTENS4_14ComposedLayoutINS4_7SwizzleILi2ELi4ELi3EEENS4_18smem_ptr_flag_bitsILi8EEENSW_INS5_IJSC_SG_EEENS5_IJSG_SB_EEEEEEEvNS4_8identityENS4_13SM90_TMA_LOADES1D_vS1E_EENS_8epilogue10collective18CollectiveEpilogueINS1H_23Sm100TmaWarpSpecializedILi1ELi1ELi64ELb0ELb0EEEJSH_NS5_IJNSW_ISF_SB_EENSW_ISG_SB_EEEEESI_SJ_SI_SJ_NS1H_6fusion15FusionCallbacksIS1L_NS1P_17LinearCombinationISI_fSI_fLNS_15FloatRoundStyleE2EEESH_S1O_JEEENS4_5SM1004TMEM4LOAD26SM100_TMEM_LOAD_32dp32b64xES1F_S1D_NS4_39AutoVectorizingCopyWithAssumedAlignmentILi128EEENS4_14SM90_TMA_STOREES1D_S20_S20_EEEvvEEEEvNT_6ParamsE)
        .other          _ZN7cutlass13device_kernelINS_4gemm6kernel13GemmUniversalIN4cute5tupleIJiiiiEEENS1_10collective13CollectiveMmaINS1_35MainloopSm100TmaUmmaWarpSpecializedILi17ELi2ELi4ENS5_IJNS4_1CILi1EEENSA_ILi8EEESB_EEEEENS5_IJNSA_ILi128EEENSA_ILi64EEESG_EEENS_12float_e5m2_tENS5_IJlSB_lEEESI_SJ_NS4_8TiledMMAINS4_8MMA_AtomIJNS4_10MMA_TraitsINS4_19SM100_MMA_F8F6F4_SSEJSI_SI_fSF_SG_NS4_17integral_constantINS4_4UMMA5MajorELSQ_0EEESR_NSO_INSP_7ScaleInELSS_0EEEST_EEEEEENS4_6LayoutINS5_IJSB_SB_SB_EEENS5_IJNSA_ILi0EEESY_SY_EEEEENS5_IJNS4_10UnderscoreES11_S11_EEEEENS4_23SM90_TMA_LOAD_MULTICASTENS4_14ComposedLayoutINS4_7SwizzleILi2ELi4ELi3EEENS4_18smem_ptr_flag_bitsILi8EEENSW_INS5_IJSC_SG_EEENS5_IJSG_SB_EEEEEEEvNS4_8identityENS4_13SM90_TMA_LOADES1D_vS1E_EENS_8epilogue10collective18CollectiveEpilogueINS1H_23Sm100TmaWarpSpecializedILi1ELi1ELi64ELb0ELb0EEEJSH_NS5_IJNSW_ISF_SB_EENSW_ISG_SB_EEEEESI_SJ_SI_SJ_NS1H_6fusion15FusionCallbacksIS1L_NS1P_17LinearCombinationISI_fSI_fLNS_15FloatRoundStyleE2EEESH_S1O_JEEENS4_5SM1004TMEM4LOAD26SM100_TMEM_LOAD_32dp32b64xES1F_S1D_NS4_39AutoVectorizingCopyWithAssumedAlignmentILi128EEENS4_14SM90_TMA_STOREES1D_S20_S20_EEEvvEEEEvNT_6ParamsE,@"STO_CUDA_ENTRY STV_DEFAULT"
_ZN7cutlass13device_kernelINS_4gemm6kernel13GemmUniversalIN4cute5tupleIJiiiiEEENS1_10collective13CollectiveMmaINS1_35MainloopSm100TmaUmmaWarpSpecializedILi17ELi2ELi4ENS5_IJNS4_1CILi1EEENSA_ILi8EEESB_EEEEENS5_IJNSA_ILi128EEENSA_ILi64EEESG_EEENS_12float_e5m2_tENS5_IJlSB_lEEESI_SJ_NS4_8TiledMMAINS4_8MMA_AtomIJNS4_10MMA_TraitsINS4_19SM100_MMA_F8F6F4_SSEJSI_SI_fSF_SG_NS4_17integral_constantINS4_4UMMA5MajorELSQ_0EEESR_NSO_INSP_7ScaleInELSS_0EEEST_EEEEEENS4_6LayoutINS5_IJSB_SB_SB_EEENS5_IJNSA_ILi0EEESY_SY_EEEEENS5_IJNS4_10UnderscoreES11_S11_EEEEENS4_23SM90_TMA_LOAD_MULTICASTENS4_14ComposedLayoutINS4_7SwizzleILi2ELi4ELi3EEENS4_18smem_ptr_flag_bitsILi8EEENSW_INS5_IJSC_SG_EEENS5_IJSG_SB_EEEEEEEvNS4_8identityENS4_13SM90_TMA_LOADES1D_vS1E_EENS_8epilogue10collective18CollectiveEpilogueINS1H_23Sm100TmaWarpSpecializedILi1ELi1ELi64ELb0ELb0EEEJSH_NS5_IJNSW_ISF_SB_EENSW_ISG_SB_EEEEESI_SJ_SI_SJ_NS1H_6fusion15FusionCallbacksIS1L_NS1P_17LinearCombinationISI_fSI_fLNS_15FloatRoundStyleE2EEESH_S1O_JEEENS4_5SM1004TMEM4LOAD26SM100_TMEM_LOAD_32dp32b64xES1F_S1D_NS4_39AutoVectorizingCopyWithAssumedAlignmentILi128EEENS4_14SM90_TMA_STOREES1D_S20_S20_EEEvvEEEEvNT_6ParamsE:
[----:B------:R-:W1:Y:S01]  /*0000*/  LDC R1, c[0x0][0x37c] ;  /* 0x0000df00ff017b82 */ /* 0x000e620000000800 */
[----:B------:R-:W2:Y:S01]  /*0010*/  S2R R131, SR_TID.X ;  /* 0x0000000000837919 */ /* 0x000ea20000002100 */
[----:B------:R-:W3:Y:S01]  /*0020*/  LDCU.64 UR8, c[0x0][0x890] ;  /* 0x00011200ff0877ac */ /* 0x000ee20008000a00 */
[----:B------:R-:W-:Y:S02]  /*0030*/  PRMT R141, RZ, 0x7610, R141 ;  /* 0x00007610ff8d7816 */ /* 0x000fe4000000008d */
[----:B------:R-:W-:Y:S01]  /*0040*/  ELECT P3, URZ, PT ;  /* 0x0000000000ff782f */ /* 0x000fe20003860000 */
[----:B---3--:R-:W-:-:S04]  /*0050*/  UISETP.NE.U32.AND UP0, UPT, UR8, URZ, UPT ;  /* 0x000000ff0800728c */ /* 0x008fc8000bf05070 */
[----:B------:R-:W-:Y:S01]  /*0060*/  UISETP.NE.AND.EX UP0, UPT, UR9, URZ, UPT, UP0 ;  /* 0x000000ff0900728c */ /* 0x000fe2000bf05300 */
[----:B--2---:R-:W-:-:S05]  /*0070*/  SHF.R.U32.HI R142, RZ, 0x5, R131 ;  /* 0x00000005ff8e7819 */ /* 0x004fca0000011683 */
[----:B------:R-:W2:Y:S02]  /*0080*/  SHFL.IDX PT, R0, R142, RZ, 0x1f ;  /* 0x00001fff8e007589 */ /* 0x000ea400000e0000 */
[----:B--2---:R-:W-:Y:S01]  /*0090*/  R2UR UR22, R0 ;  /* 0x00000000001672ca */ /* 0x004fe200000e0000 */
[----:B-1----:R-:W-:-:S14]  /*00a0*/  BRA.U UP0, `(.L_x_0) ;  /* 0x0000000100307547 */ /* 0x002fdc000b800000 */
[----:B------:R-:W1:Y:S02]  /*00b0*/  LDCU.64 UR4, c[0x0][0x888] ;  /* 0x00011100ff0477ac */ /* 0x000e640008000a00 */
[----:B-1----:R-:W-:-:S04]  /*00c0*/  UISETP.NE.U32.AND UP0, UPT, UR4, URZ, UPT ;  /* 0x000000ff0400728c */ /* 0x002fc8000bf05070 */
[----:B------:R-:W-:-:S09]  /*00d0*/  UISETP.NE.AND.EX UP0, UPT, UR5, URZ, UPT, UP0 ;  /* 0x000000ff0500728c */ /* 0x000fd2000bf05300 */
[----:B------:R-:W-:Y:S05]  /*00e0*/  BRA.U !UP0, `(.L_x_1) ;  /* 0x0000000108147547 */ /* 0x000fea000b800000 */
[----:B------:R-:W1:Y:S01]  /*00f0*/  LDC.64 R2, c[0x0][0x888] ;  /* 0x00022200ff027b82 */ /* 0x000e620000000a00 */
[----:B------:R-:W1:Y:S02]  /*0100*/  LDCU.64 UR4, c[0x0][0x358] ;  /* 0x00006b00ff0477ac */ /* 0x000e640008000a00 */
[----:B-1----:R1:W5:Y:S01]  /*0110*/  LDG.E R71, desc[UR4][R2.64] ;  /* 0x0000000402477981 */ /* 0x002362000c1e1900 */
[----:B------:R-:W-:Y:S01]  /*0120*/  HFMA2 R141, -RZ, RZ, 0, 5.9604644775390625e-08 ;  /* 0x00000001ff8d7431 */ /* 0x000fe200000001ff */
[----:B------:R-:W-:Y:S05]  /*0130*/  BRA `(.L_x_0) ;  /* 0x00000000000c7947 */ /* 0x000fea0003800000 */
.L_x_1:
[----:B------:R-:W1:Y:S01]  /*0140*/  LDCU UR4, c[0x0][0x880] ;  /* 0x00011000ff0477ac */ /* 0x000e620008000800 */
[----:B------:R-:W-:Y:S01]  /*0150*/  HFMA2 R141, -RZ, RZ, 0, 5.9604644775390625e-08 ;  /* 0x00000001ff8d7431 */ /* 0x000fe200000001ff */
[----:B-1----:R-:W-:-:S07]  /*0160*/  MOV R71, UR4 ;  /* 0x0000000400477c02 */ /* 0x002fce0008000f00 */
.L_x_0:
[----:B------:R-:W2:Y:S02]  /*0170*/  LDCU.64 UR4, c[0x0][0x8b0] ;  /* 0x00011600ff0477ac */ /* 0x000ea40008000a00 */
[----:B--2---:R-:W-:-:S04]  /*0180*/  UISETP.NE.U32.AND UP0, UPT, UR4, URZ, UPT ;  /* 0x000000ff0400728c */ /* 0x004fc8000bf05070 */
[----:B------:R-:W-:-:S09]  /*0190*/  UISETP.NE.AND.EX UP0, UPT, UR5, URZ, UPT, UP0 ;  /* 0x000000ff0500728c */ /* 0x000fd2000bf05300 */
[----:B------:R-:W-:Y:S05]  /*01a0*/  BRA.U UP0, `(.L_x_2) ;  /* 0x0000000100287547 */ /* 0x000fea000b800000 */
[----:B------:R-:W2:Y:S02]  /*01b0*/  LDCU.64 UR4, c[0x0][0x8a8] ;  /* 0x00011500ff0477ac */ /* 0x000ea40008000a00 */
[----:B--2---:R-:W-:-:S04]  /*01c0*/  UISETP.NE.U32.AND UP0, UPT, UR4, URZ, UPT ;  /* 0x000000ff0400728c */ /* 0x004fc8000bf05070 */
[----:B------:R-:W-:-:S09]  /*01d0*/  UISETP.NE.AND.EX UP0, UPT, UR5, URZ, UPT, UP0 ;  /* 0x000000ff0500728c */ /* 0x000fd2000bf05300 */
[----:B------:R-:W-:Y:S05]  /*01e0*/  BRA.U !UP0, `(.L_x_3) ;  /* 0x0000000108107547 */ /* 0x000fea000b800000 */
[----:B-1----:R-:W1:Y:S01]  /*01f0*/  LDC.64 R2, c[0x0][0x8a8] ;  /* 0x00022a00ff027b82 */ /* 0x002e620000000a00 */
[----:B------:R-:W1:Y:S02]  /*0200*/  LDCU.64 UR4, c[0x0][0x358] ;  /* 0x00006b00ff0477ac */ /* 0x000e640008000a00 */
[----:B-1----:R2:W5:Y:S01]  /*0210*/  LDG.E R70, desc[UR4][R2.64] ;  /* 0x0000000402467981 */ /* 0x002562000c1e1900 */
[----:B------:R-:W-:Y:S05]  /*0220*/  BRA `(.L_x_2) ;  /* 0x0000000000087947 */ /* 0x000fea0003800000 */
.L_x_3:
[----:B------:R-:W2:Y:S02]  /*0230*/  LDCU UR4, c[0x0][0x8a0] ;  /* 0x00011400ff0477ac */ /* 0x000ea40008000800 */
[----:B--2---:R-:W-:Y:S02]  /*0240*/  MOV R70, UR4 ;  /* 0x0000000400467c02 */ /* 0x004fe40008000f00 */
.L_x_2:
[----:B------:R-:W-:Y:S01]  /*0250*/  IMAD.U32 R0, RZ, RZ, UR22 ;  /* 0x00000016ff007e24 */ /* 0x000fe2000f8e00ff */
[----:B------:R-:W-:Y:S04]  /*0260*/  BSSY.RECONVERGENT B0, `(.L_x_4) ;  /* 0x000000c000007945 */ /* 0x000fe80003800200 */
[C---:B------:R-:W-:Y:S02]  /*0270*/  ISETP.NE.OR P1, PT, R0.reuse, 0x1, !P3 ;  /* 0x000000010000780c */ /* 0x040fe40005f25670 */
[----:B------:R-:W-:-:S11]  /*0280*/  ISETP.NE.OR P0, PT, R0, 0x3, !P3 ;  /* 0x000000030000780c */ /* 0x000fd60005f05670 */
[----:B------:R-:W-:Y:S05]  /*0290*/  @P1 BRA `(.L_x_5) ;  /* 0x0000000000201947 */ /* 0x000fea0003800000 */
[----:B------:R-:W3:Y:S02]  /*02a0*/  LDCU.64 UR4, c[0x0][0x348] ;  /* 0x00006900ff0477ac */ /* 0x000ee40008000a00 */
[----:B---3--:R-:W-:Y:S02]  /*02b0*/  UIADD3 UR6, UP1, UPT, UR4, 0x80, URZ ;  /* 0x0000008004067890 */ /* 0x008fe4000ff3e0ff */
[----:B------:R-:W-:Y:S02]  /*02c0*/  UIADD3 UR4, UP0, UPT, UR4, 0x180, URZ ;  /* 0x0000018004047890 */ /* 0x000fe4000ff1e0ff */
[----:B------:R-:W-:Y:S02]  /*02d0*/  UIADD3.X UR7, UPT, UPT, URZ, UR5, URZ, UP1, !UPT ;  /* 0x00000005ff077290 */ /* 0x000fe40008ffe4ff */
[----:B------:R-:W-:-:S07]  /*02e0*/  UIADD3.X UR5, UPT, UPT, URZ, UR5, URZ, UP0, !UPT ;  /* 0x00000005ff057290 */ /* 0x000fce00087fe4ff */
[----:B------:R3:W-:Y:S02]  /*02f0*/  UTMACCTL.PF [UR6] ;  /* 0x00000000060079b9 */ /* 0x0007e40008040000 */
[----:B------:R3:W-:Y:S02]  /*0300*/  UTMACCTL.PF [UR4] ;  /* 0x00000000040079b9 */ /* 0x0007e40008040000 */
[----:B---3--:R-:W-:Y:S01]  /*0310*/  NOP ;  /* 0x0000000000007918 */ /* 0x008fe20000000000 */
.L_x_5:
[----:B------:R-:W-:Y:S05]  /*0320*/  BSYNC.RECONVERGENT B0 ;  /* 0x0000000000007941 */ /* 0x000fea0003800200 */
.L_x_4:
[----:B------:R-:W-:Y:S04]  /*0330*/  BSSY.RECONVERGENT B0, `(.L_x_6) ;  /* 0x000000a000007945 */ /* 0x000fe80003800200 */
        /* <DEDUP_REMOVED lines=9> */
.L_x_7:
[----:B------:R-:W-:Y:S05]  /*03d0*/  BSYNC.RECONVERGENT B0 ;  /* 0x0000000000007941 */ /* 0x000fea0003800200 */
.L_x_6:
[----:B------:R-:W3:Y:S01]  /*03e0*/  LDCU.64 UR4, c[0x0][0x888] ;  /* 0x00011100ff0477ac */ /* 0x000ee20008000a00 */
[----:B------:R-:W-:Y:S02]  /*03f0*/  UISETP.EQ.U32.AND UP1, UPT, UR8, URZ, UPT ;  /* 0x000000ff0800728c */ /* 0x000fe4000bf22070 */
[----:B------:R-:W-:Y:S02]  /*0400*/  UPLOP3.LUT UP3, UPT, UPT, UPT, UPT, 0x80, 0x8 ;  /* 0x000000000008789c */ /* 0x000fe40003f6f070 */
[----:B---3--:R-:W-:-:S04]  /*0410*/  UISETP.NE.U32.AND UP0, UPT, UR4, URZ, UPT ;  /* 0x000000ff0400728c */ /* 0x008fc8000bf05070 */
[----:B------:R-:W-:-:S04]  /*0420*/  UISETP.NE.AND.EX UP0, UPT, UR5, URZ, UPT, UP0 ;  /* 0x000000ff0500728c */ /* 0x000fc8000bf05300 */
[----:B------:R-:W-:-:S04]  /*0430*/  UISETP.EQ.OR.EX UP2, UPT, UR9, URZ, !UP0, UP1 ;  /* 0x000000ff0900728c */ /* 0x000fc8000c742710 */
[----:B------:R-:W-:-:S05]  /*0440*/  UP2UR UR60, UPR, URZ, 0x4 ;  /* 0x00000004ff3c7883 */ /* 0x000fca0008000000 */
[----:B------:R-:W-:Y:S07]  /*0450*/  BRA.U !UP2, `(.L_x_8) ;  /* 0x000000010a207547 */ /* 0x000fee000b800000 */
[----:B------:R-:W-:Y:S01]  /*0460*/  UISETP.NE.U32.AND UP1, UPT, UR8, URZ, UPT ;  /* 0x000000ff0800728c */ /* 0x000fe2000bf25070 */
[----:B-----5:R-:W-:Y:S01]  /*0470*/  FSETP.NEU.AND P0, PT, R71, RZ, PT ;  /* 0x000000ff4700720b */ /* 0x020fe20003f0d000 */
[----:B------:R-:W-:Y:S02]  /*0480*/  USEL UR4, URZ, 0xffffffff, UP0 ;  /* 0xffffffffff047887 */ /* 0x000fe40008000000 */
[----:B------:R-:W-:-:S10]  /*0490*/  UISETP.NE.AND.EX UP1, UPT, UR9, URZ, UPT, UP1 ;  /* 0x000000ff0900728c */ /* 0x000fd4000bf25310 */
[----:B------:R-:W-:Y:S01]  /*04a0*/  VOTEU.ANY UP0, P0 ;  /* 0x0000000000ff7886 */ /* 0x000fe20000000100 */
[----:B------:R-:W-:-:S04]  /*04b0*/  @!UP1 USEL UR4, URZ, 0xffffffff, UP0 ;  /* 0xffffffffff049887 */ /* 0x000fc80008000000 */
[----:B------:R-:W-:-:S04]  /*04c0*/  ULOP3.LUT UR4, UR4, 0x1, URZ, 0xc0, !UPT ;  /* 0x0000000104047892 */ /* 0x000fc8000f8ec0ff */
[----:B------:R-:W-:-:S11]  /*04d0*/  UISETP.NE.U32.AND UP3, UPT, UR4, 0x1, UPT ;  /* 0x000000010400788c */ /* 0x000fd6000bf65070 */
.L_x_8:
[----:B-12---:R-:W1:Y:S01]  /*04e0*/  SHFL.IDX PT, R2, R142, RZ, 0x1f ;  /* 0x00001fff8e027589 */ /* 0x006e6200000e0000 */
[----:B------:R-:W-:-:S04]  /*04f0*/  UISETP.NE.AND UP0, UPT, UR22, 0x2, UPT ;  /* 0x000000021600788c */ /* 0x000fc8000bf05270 */
[----:B------:R-:W-:Y:S01]  /*0500*/  USEL UR34, URZ, 0x1, UP0 ;  /* 0x00000001ff227887 */ /* 0x000fe20008000000 */
[----:B-1----:R-:W-:-:S13]  /*0510*/  ISETP.NE.AND P0, PT, R2, RZ, PT ;  /* 0x000000ff0200720c */ /* 0x002fda0003f05270 */
[----:B------:R-:W-:Y:S05]  /*0520*/  @P0 BRA `(.L_x_9) ;  /* 0x0000000000cc0947 */ /* 0x000fea0003800000 */
[----:B------:R-:W-:Y:S01]  /*0530*/  ELECT P0, URZ, PT ;  /* 0x0000000000ff782f */ /* 0x000fe20003800000 */
[----:B------:R-:W-:-:S12]  /*0540*/  BSSY.RECONVERGENT B0, `(.L_x_9) ;  /* 0x0000031000007945 */ /* 0x000fd80003800200 */
[----:B------:R-:W-:Y:S05]  /*0550*/  @!P0 BRA `(.L_x_10) ;  /* 0x0000000000bc8947 */ /* 0x000fea0003800000 */
[----:B------:R-:W1:Y:S01]  /*0560*/  S2UR UR4, SR_CgaCtaId ;  /* 0x00000000000479c3 */ /* 0x000e620000008800 */
[----:B------:R-:W-:Y:S01]  /*0570*/  UMOV UR5, 0x400 ;  /* 0x0000040000057882 */ /* 0x000fe20000000000 */
[----:B------:R-:W-:Y:S01]  /*0580*/  UMOV UR8, 0x1 ;  /* 0x0000000100087882 */ /* 0x000fe20000000000 */
[----:B------:R-:W-:Y:S01]  /*0590*/  UMOV UR6, 0x8 ;  /* 0x0000000800067882 */ /* 0x000fe20000000000 */
[----:B------:R-:W-:-:S04]  /*05a0*/  UIADD3 UR8, UPT, UPT, -UR8, 0x100000, URZ ;  /* 0x0010000008087890 */ /* 0x000fc8000fffe1ff */
[----:B------:R-:W-:Y:S02]  /*05b0*/  USHF.L.U32 UR9, UR8, 0xb, URZ ;  /* 0x0000000b08097899 */ /* 0x000fe400080006ff */
[----:B------:R-:W-:Y:S02]  /*05c0*/  USHF.L.U32 UR8, UR8, 0x1, URZ ;  /* 0x0000000108087899 */ /* 0x000fe400080006ff */
[----:B------:R-:W-:-:S04]  /*05d0*/  UIADD3 UR6, UPT, UPT, -UR6, 0x100000, URZ ;  /* 0x0010000006067890 */ /* 0x000fc8000fffe1ff */
[----:B------:R-:W-:Y:S02]  /*05e0*/  USHF.L.U32 UR7, UR6, 0xb, URZ ;  /* 0x0000000b06077899 */ /* 0x000fe400080006ff */
[----:B------:R-:W-:Y:S02]  /*05f0*/  USHF.L.U32 UR6, UR6, 0x1, URZ ;  /* 0x0000000106067899 */ /* 0x000fe400080006ff */
[----:B-1----:R-:W-:Y:S01]  /*0600*/  ULEA UR4, UR4, UR5, 0x18 ;  /* 0x0000000504047291 */ /* 0x002fe2000f8ec0ff */
[----:B------:R-:W1:Y:S11]  /*0610*/  FENCE.VIEW.ASYNC.S ;  /* 0x00000000000073c6 */ /* 0x000e760000000000 */
[----:B-1----:R1:W2:Y:S01]  /*0620*/  SYNCS.EXCH.64 URZ, [UR4], UR8 ;  /* 0x0000000804ff75b2 */ /* 0x0022a20008000100 */
[----:B------:R1:W3:Y:S01]  /*0630*/  SYNCS.EXCH.64 URZ, [UR4+0x88], UR6 ;  /* 0x0000880604ff75b2 */ /* 0x0002e20008000100 */
[----:B------:R1:W4:Y:S01]  /*0640*/  SYNCS.EXCH.64 URZ, [UR4+0x8], UR8 ;  /* 0x0000080804ff75b2 */ /* 0x0003220008000100 */
[----:B------:R1:W1:Y:S01]  /*0650*/  SYNCS.EXCH.64 URZ, [UR4+0x90], UR6 ;  /* 0x0000900604ff75b2 */ /* 0x0002620008000100 */
        /* <DEDUP_REMOVED lines=30> */
[----:B--234-:R-:W-:Y:S01]  /*0840*/  NOP ;  /* 0x0000000000007918 */ /* 0x01cfe20000000000 */
.L_x_10:
[----:B-1----:R-:W-:Y:S05]  /*0850*/  BSYNC.RECONVERGENT B0 ;  /* 0x0000000000007941 */ /* 0x002fea0003800200 */
.L_x_9:
[----:B------:R-:W1:Y:S01]  /*0860*/  SHFL.IDX PT, R2, R142, RZ, 0x1f ;  /* 0x00001fff8e027589 */ /* 0x000e6200000e0000 */
[----:B------:R-:W-:Y:S01]  /*0870*/  NOP ;  /* 0x0000000000007918 */ /* 0x000fe20000000000 */
[----:B-1----:R-:W-:-:S13]  /*0880*/  ISETP.NE.AND P0, PT, R2, 0x1, PT ;  /* 0x000000010200780c */ /* 0x002fda0003f05270 */
[----:B------:R-:W-:Y:S05]  /*0890*/  @P0 BRA `(.L_x_11) ;  /* 0x0000000000400947 */ /* 0x000fea0003800000 */
        /* <DEDUP_REMOVED lines=9> */
[----:B------:R-:W-:Y:S01]  /*0930*/  USHF.L.U32 UR6, UR6, 0x1, URZ ;  /* 0x0000000106067899 */ /* 0x000fe200080006ff */
[----:B------:R-:W-:Y:S01]  /*0940*/  ELECT P0, URZ, PT ;  /* 0x0000000000ff782f */ /* 0x000fe20003800000 */
[----:B-1----:R-:W-:Y:S01]  /*0950*/  ULEA UR4, UR4, UR5, 0x18 ;  /* 0x0000000504047291 */ /* 0x002fe2000f8ec0ff */
[----:B------:R-:W1:Y:S11]  /*0960*/  FENCE.VIEW.ASYNC.S ;  /* 0x00000000000073c6 */ /* 0x000e760000000000 */
[----:B-1----:R1:W2:Y:S01]  /*0970*/  SYNCS.EXCH.64 URZ, [UR4+0x110], UR8 ;  /* 0x0001100804ff75b2 */ /* 0x0022a20008000100 */
[----:B------:R1:W3:Y:S01]  /*0980*/  SYNCS.EXCH.64 URZ, [UR4+0x118], UR6 ;  /* 0x0001180604ff75b2 */ /* 0x0002e20008000100 */
[----:B------:R-:W-:Y:S01]  /*0990*/  NOP ;  /* 0x0000000000007918 */ /* 0x000fe20000000000 */
.L_x_11:
[----:B------:R-:W4:Y:S01]  /*09a0*/  SHFL.IDX PT, R2, R142, RZ, 0x1f ;  /* 0x00001fff8e027589 */ /* 0x000f2200000e0000 */
[----:B------:R-:W-:Y:S01]  /*09b0*/  NOP ;  /* 0x0000000000007918 */ /* 0x000fe20000000000 */
[----:B----4-:R-:W-:-:S13]  /*09c0*/  ISETP.NE.AND P0, PT, R2, 0x3, PT ;  /* 0x000000030200780c */ /* 0x010fda0003f05270 */
[----:B------:R-:W-:Y:S05]  /*09d0*/  @P0 BRA `(.L_x_12) ;  /* 0x0000000000300947 */ /* 0x000fea0003800000 */
[----:B-1----:R-:W1:Y:S01]  /*09e0*/  S2UR UR6, SR_CgaCtaId ;  /* 0x00000000000679c3 */ /* 0x002e620000008800 */
[----:B------:R-:W-:Y:S01]  /*09f0*/  UMOV UR4, 0x400 ;  /* 0x0000040000047882 */ /* 0x000fe20000000000 */
[----:B------:R-:W-:Y:S01]  /*0a00*/  UMOV UR5, 0x20 ;  /* 0x0000002000057882 */ /* 0x000fe20000000000 */
[----:B------:R-:W-:Y:S01]  /*0a10*/  ELECT P0, URZ, PT ;  /* 0x0000000000ff782f */ /* 0x000fe20003800000 */
[----:B-1----:R-:W-:Y:S02]  /*0a20*/  ULEA UR6, UR6, UR4, 0x18 ;  /* 0x0000000406067291 */ /* 0x002fe4000f8ec0ff */
[----:B------:R-:W-:-:S04]  /*0a30*/  UIADD3 UR4, UPT, UPT, -UR5, 0x100000, URZ ;  /* 0x0010000005047890 */ /* 0x000fc8000fffe1ff */
[----:B------:R-:W-:Y:S02]  /*0a40*/  USHF.L.U32 UR5, UR4, 0xb, URZ ;  /* 0x0000000b04057899 */ /* 0x000fe400080006ff */
[----:B------:R-:W-:Y:S01]  /*0a50*/  USHF.L.U32 UR4, UR4, 0x1, URZ ;  /* 0x0000000104047899 */ /* 0x000fe200080006ff */
[----:B------:R-:W1:Y:S11]  /*0a60*/  FENCE.VIEW.ASYNC.S ;  /* 0x00000000000073c6 */ /* 0x000e760000000000 */
[----:B-1----:R4:W1:Y:S01]  /*0a70*/  SYNCS.EXCH.64 URZ, [UR6+0x120], UR4 ;  /* 0x0001200406ff75b2 */ /* 0x0028620008000100 */
[----:B------:R4:W1:Y:S02]  /*0a80*/  SYNCS.EXCH.64 URZ, [UR6+0x128], UR4 ;  /* 0x0001280406ff75b2 */ /* 0x0008640008000100 */
[----:B----4-:R-:W-:Y:S01]  /*0a90*/  NOP ;  /* 0x0000000000007918 */ /* 0x010fe20000000000 */
.L_x_12:
[----:B------:R-:W4:Y:S01]  /*0aa0*/  SHFL.IDX PT, R2, R142, RZ, 0x1f ;  /* 0x00001fff8e027589 */ /* 0x000f2200000e0000 */
[----:B------:R-:W-:Y:S01]  /*0ab0*/  NOP ;  /* 0x0000000000007918 */ /* 0x000fe20000000000 */
[----:B----4-:R-:W-:-:S13]  /*0ac0*/  ISETP.NE.AND P0, PT, R2, 0x4, PT ;  /* 0x000000040200780c */ /* 0x010fda0003f05270 */
[----:B------:R-:W-:Y:S05]  /*0ad0*/  @P0 BRA `(.L_x_13) ;  /* 0x00000000004c0947 */ /* 0x000fea0003800000 */
[----:B-1----:R-:W1:Y:S01]  /*0ae0*/  S2UR UR6, SR_CgaCtaId ;  /* 0x00000000000679c3 */ /* 0x002e620000008800 */
[----:B------:R-:W-:Y:S01]  /*0af0*/  UMOV UR4, 0x720 ;  /* 0x0000072000047882 */ /* 0x000fe20000000000 */
[----:B------:R-:W-:Y:S01]  /*0b00*/  UMOV UR5, 0x400 ;  /* 0x0000040000057882 */ /* 0x000fe20000000000 */
[----:B------:R-:W-:Y:S01]  /*0b10*/  USEL UR4, UR4, 0x620, UP3 ;  /* 0x0000062004047887 */ /* 0x000fe20009800000 */
[----:B------:R-:W-:Y:S01]  /*0b20*/  UMOV UR8, 0x1 ;  /* 0x0000000100087882 */ /* 0x000fe20000000000 */
[----:B------:R-:W-:Y:S01]  /*0b30*/  ELECT P0, URZ, PT ;  /* 0x0000000000ff782f */ /* 0x000fe20003800000 */
[----:B------:R-:W-:-:S04]  /*0b40*/  UIADD3 UR8, UPT, UPT, -UR8, 0x100000, URZ ;  /* 0x0010000008087890 */ /* 0x000fc8000fffe1ff */
[----:B------:R-:W-:Y:S02]  /*0b50*/  USHF.L.U32 UR9, UR8, 0xb, URZ ;  /* 0x0000000b08097899 */ /* 0x000fe400080006ff */
[----:B------:R-:W-:Y:S02]  /*0b60*/  USHF.L.U32 UR8, UR8, 0x1, URZ ;  /* 0x0000000108087899 */ /* 0x000fe400080006ff */
[----:B-1----:R-:W-:Y:S02]  /*0b70*/  ULEA UR6, UR6, UR5, 0x18 ;  /* 0x0000000506067291 */ /* 0x002fe4000f8ec0ff */
[----:B------:R-:W-:-:S04]  /*0b80*/  UIADD3 UR4, UPT, UPT, -UR4, 0x100000, URZ ;  /* 0x0010000004047890 */ /* 0x000fc8000fffe1ff */
[----:B------:R-:W-:Y:S02]  /*0b90*/  USHF.L.U32 UR5, UR4, 0xb, URZ ;  /* 0x0000000b04057899 */ /* 0x000fe400080006ff */
[----:B------:R-:W-:Y:S01]  /*0ba0*/  USHF.L.U32 UR4, UR4, 0x1, URZ ;  /* 0x0000000104047899 */ /* 0x000fe200080006ff */
[----:B------:R-:W1:Y:S03]  /*0bb0*/  FENCE.VIEW.ASYNC.S ;  /* 0x00000000000073c6 */ /* 0x000e660000000000 */
[----:B-1----:R4:W1:Y:S08]  /*0bc0*/  SYNCS.EXCH.64 URZ, [UR6+0x130], UR8 ;  /* 0x0001300806ff75b2 */ /* 0x0028700008000100 */
[----:B------:R4:W1:Y:S01]  /*0bd0*/  SYNCS.EXCH.64 URZ, [UR6+0x140], UR4 ;  /* 0x0001400406ff75b2 */ /* 0x0008620008000100 */
[----:B------:R4:W1:Y:S01]  /*0be0*/  SYNCS.EXCH.64 URZ, [UR6+0x138], UR8 ;  /* 0x0001380806ff75b2 */ /* 0x0008620008000100 */
[----:B------:R4:W1:Y:S02]  /*0bf0*/  SYNCS.EXCH.64 URZ, [UR6+0x148], UR4 ;  /* 0x0001480406ff75b2 */ /* 0x0008640008000100 */
[----:B----4-:R-:W-:Y:S01]  /*0c00*/  NOP ;  /* 0x0000000000007918 */ /* 0x010fe20000000000 */
.L_x_13:
[----:B------:R-:W4:Y:S01]  /*0c10*/  SHFL.IDX PT, R2, R142, RZ, 0x1f ;  /* 0x00001fff8e027589 */ /* 0x000f2200000e0000 */
[----:B------:R-:W-:Y:S01]  /*0c20*/  NOP ;  /* 0x0000000000007918 */ /* 0x000fe20000000000 */
[----:B----4-:R-:W-:-:S13]  /*0c30*/  ISETP.NE.AND P0, PT, R2, 0x5, PT ;  /* 0x000000050200780c */ /* 0x010fda0003f05270 */
[----:B------:R-:W-:Y:S05]  /*0c40*/  @P0 BRA `(.L_x_14) ;  /* 0x0000000000580947 */ /* 0x000fea0003800000 */
[----:B-1----:R-:W1:Y:S01]  /*0c50*/  S2UR UR4, SR_CgaCtaId ;  /* 0x00000000000479c3 */ /* 0x002e620000008800 */
        /* <DEDUP_REMOVED lines=12> */
[----:B-1----:R4:W1:Y:S01]  /*0d20*/  SYNCS.EXCH.64 URZ, [UR4+0x150], UR8 ;  /* 0x0001500804ff75b2 */ /* 0x0028620008000100 */
[----:B------:R4:W1:Y:S01]  /*0d30*/  SYNCS.EXCH.64 URZ, [UR4+0x170], UR6 ;  /* 0x0001700604ff75b2 */ /* 0x0008620008000100 */
[----:B------:R4:W1:Y:S01]  /*0d40*/  SYNCS.EXCH.64 URZ, [UR4+0x158], UR8 ;  /* 0x0001580804ff75b2 */ /* 0x0008620008000100 */
[----:B------:R4:W1:Y:S01]  /*0d50*/  SYNCS.EXCH.64 URZ, [UR4+0x178], UR6 ;  /* 0x0001780604ff75b2 */ /* 0x0008620008000100 */
[----:B------:R4:W1:Y:S01]  /*0d60*/  SYNCS.EXCH.64 URZ, [UR4+0x160], UR8 ;  /* 0x0001600804ff75b2 */ /* 0x0008620008000100 */
[----:B------:R4:W1:Y:S01]  /*0d70*/  SYNCS.EXCH.64 URZ, [UR4+0x180], UR6 ;  /* 0x0001800604ff75b2 */ /* 0x0008620008000100 */
[----:B------:R4:W1:Y:S01]  /*0d80*/  SYNCS.EXCH.64 URZ, [UR4+0x168], UR8 ;  /* 0x0001680804ff75b2 */ /* 0x0008620008000100 */
[----:B------:R4:W1:Y:S02]  /*0d90*/  SYNCS.EXCH.64 URZ, [UR4+0x188], UR6 ;  /* 0x0001880604ff75b2 */ /* 0x0008640008000100 */
[----:B----4-:R-:W-:Y:S01]  /*0da0*/  NOP ;  /* 0x0000000000007918 */ /* 0x010fe20000000000 */
.L_x_14:
[----:B------:R-:W4:Y:S01]  /*0db0*/  SHFL.IDX PT, R2, R142, RZ, 0x1f ;  /* 0x00001fff8e027589 */ /* 0x000f2200000e0000 */
[----:B------:R-:W1:Y:S01]  /*0dc0*/  S2UR UR61, SR_CgaCtaId ;  /* 0x00000000003d79c3 */ /* 0x000e620000008800 */
[----:B------:R-:W-:Y:S01]  /*0dd0*/  NOP ;  /* 0x0000000000007918 */ /* 0x000fe20000000000 */
[----:B----4-:R-:W-:-:S13]  /*0de0*/  ISETP.NE.AND P0, PT, R2, 0x3, PT ;  /* 0x000000030200780c */ /* 0x010fda0003f05270 */
[----:B-1----:R-:W-:Y:S05]  /*0df0*/  @P0 BRA `(.L_x_15) ;  /* 0x0000000000340947 */ /* 0x002fea0003800000 */
[----:B------:R-:W-:Y:S01]  /*0e00*/  UMOV UR4, 0x400 ;  /* 0x0000040000047882 */ /* 0x000fe20000000000 */
[----:B------:R-:W-:Y:S01]  /*0e10*/  UMOV UR6, 0x20 ;  /* 0x0000002000067882 */ /* 0x000fe20000000000 */
[----:B------:R-:W-:Y:S02]  /*0e20*/  ULEA UR4, UR61, UR4, 0x18 ;  /* 0x000000043d047291 */ /* 0x000fe4000f8ec0ff */
[----:B------:R-:W-:-:S04]  /*0e30*/  UIADD3 UR6, UPT, UPT, -UR6, 0x100000, URZ ;  /* 0x0010000006067890 */ /* 0x000fc8000fffe1ff */
[----:B------:R-:W-:Y:S02]  /*0e40*/  USHF.L.U32 UR7, UR6, 0xb, URZ ;  /* 0x0000000b06077899 */ /* 0x000fe400080006ff */
[----:B------:R-:W-:Y:S01]  /*0e50*/  USHF.L.U32 UR6, UR6, 0x1, URZ ;  /* 0x0000000106067899 */ /* 0x000fe200080006ff */
[----:B------:R-:W-:Y:S01]  /*0e60*/  ELECT P0, URZ, PT ;  /* 0x0000000000ff782f */ /* 0x000fe20003800000 */
[----:B------:R-:W1:Y:S10]  /*0e70*/  FENCE.VIEW.ASYNC.S ;  /* 0x00000000000073c6 */ /* 0x000e740000000000 */
[----:B-1----:R1:W4:Y:S01]  /*0e80*/  SYNCS.EXCH.64 URZ, [UR4+0x190], UR6 ;  /* 0x0001900604ff75b2 */ /* 0x0023220008000100 */
[----:B------:R1:W1:Y:S01]  /*0e90*/  SYNCS.EXCH.64 URZ, [UR4+0x1a0], UR6 ;  /* 0x0001a00604ff75b2 */ /* 0x0002620008000100 */
[----:B------:R1:W1:Y:S01]  /*0ea0*/  SYNCS.EXCH.64 URZ, [UR4+0x198], UR6 ;  /* 0x0001980604ff75b2 */ /* 0x0002620008000100 */
[----:B------:R1:W1:Y:S01]  /*0eb0*/  SYNCS.EXCH.64 URZ, [UR4+0x1a8], UR6 ;  /* 0x0001a80604ff75b2 */ /* 0x0002620008000100 */
[----:B------:R-:W-:Y:S01]  /*0ec0*/  NOP ;  /* 0x0000000000007918 */ /* 0x000fe20000000000 */
.L_x_15:
[----:B-1----:R-:W1:Y:S01]  /*0ed0*/  LDCU UR4, c[0x0][0x36c] ;  /* 0x00006d80ff0477ac */ /* 0x002e620008000800 */
[----:B------:R-:W-:Y:S01]  /*0ee0*/  ISETP.NE.OR P3, PT, R0, 0x2, !P3 ;  /* 0x000000020000780c */ /* 0x000fe20005f65670 */
[----:B------:R-:W-:Y:S01]  /*0ef0*/  NOP ;  /* 0x0000000000007918 */ /* 0x000fe20000000000 */
[----:B------:R-:W-:Y:S01]  /*0f00*/  LOP3.LUT R0, R131, 0x1f, RZ, 0xc0, !PT ;  /* 0x0000001f83007812 */ /* 0x000fe200078ec0ff */
[----:B------:R-:W-:Y:S02]  /*0f10*/  UISETP.NE.AND UP4, UPT, UR22, URZ, UPT ;  /* 0x000000ff1600728c */ /* 0x000fe4000bf85270 */
[----:B-1----:R-:W-:-:S09]  /*0f20*/  UISETP.EQ.U32.AND UP5, UPT, UR4, 0x1, UPT ;  /* 0x000000010400788c */ /* 0x002fd2000bfa2070 */
[----:B------:R-:W-:Y:S05]  /*0f30*/  BRA.U !UP5, `(.L_x_16) ;  /* 0x000000010d087547 */ /* 0x000fea000b800000 */
[----:B--234-:R-:W-:Y:S01]  /*0f40*/  UCGABAR_ARV ;  /* 0x00000000000079c7 */ /* 0x01cfe20008000000 */
[----:B------:R-:W-:Y:S05]  /*0f50*/  BRA `(.L_x_17) ;  /* 0x0000000000047947 */ /* 0x000fea0003800000 */
.L_x_16:
[----:B--234-:R-:W-:Y:S01]  /*0f60*/  NOP ;  /* 0x0000000000007918 */ /* 0x01cfe20000000000 */
.L_x_17:
[----:B------:R-:W1:Y:S01]  /*0f70*/  S2UR UR7, SR_CTAID.X ;  /* 0x00000000000779c3 */ /* 0x000e620000002500 */
[----:B------:R-:W-:-:S05]  /*0f80*/  CS2R.32 R3, SR_CgaSize ;  /* 0x0000000000037805 */ /* 0x000fca0000008a00 */
[----:B------:R-:W-:-:S05]  /*0f90*/  IMAD R3, R3, -0xa0, RZ ;  /* 0xffffff6003037824 */ /* 0x000fca00078e02ff */
[----:B------:R-:W-:-:S14]  /*0fa0*/  R2UR UR5, R3 ;  /* 0x00000000030572ca */ /* 0x000fdc00000e0000 */
[----:B------:R-:W2:Y:S01]  /*0fb0*/  LDCU UR5, c[0x0][UR5+0x2b0] ;  /* 0x00005600050577ac */ /* 0x000ea20008000800 */
[----:B------:R-:W-:-:S05]  /*0fc0*/  CS2R.32 R3, SR_CgaSize ;  /* 0x0000000000037805 */ /* 0x000fca0000008a00 */
[----:B------:R-:W-:-:S05]  /*0fd0*/  IMAD R3, R3, -0xa0, RZ ;  /* 0xffffff6003037824 */ /* 0x000fca00078e02ff */
[----:B------:R-:W-:-:S14]  /*0fe0*/  R2UR UR4, R3 ;  /* 0x00000000030472ca */ /* 0x000fdc00000e0000 */
[----:B------:R-:W3:Y:S01]  /*0ff0*/  LDCU UR4, c[0x0][UR4+0x2b4] ;  /* 0x00005680040477ac */ /* 0x000ee20008000800 */
[----:B------:R-:W4:Y:S01]  /*1000*/  S2UR UR8, SR_CTAID.Y ;  /* 0x00000000000879c3 */ /* 0x000f220000002600 */
[----:B------:R-:W3:Y:S01]  /*1010*/  LDCU UR23, c[0x0][0xb24] ;  /* 0x00016480ff1777ac */ /* 0x000ee20008000800 */
[----:B------:R-:W-:-:S05]  /*1020*/  CS2R.32 R3, SR_CgaSize ;  /* 0x0000000000037805 */ /* 0x000fca0000008a00 */
[----:B------:R-:W-:-:S05]  /*1030*/  IMAD R3, R3, -0xa0, RZ ;  /* 0xffffff6003037824 */ /* 0x000fca00078e02ff */
[----:B------:R-:W-:-:S14]  /*1040*/  R2UR UR58, R3 ;  /* 0x00000000033a72ca */ /* 0x000fdc00000e0000 */
[----:B------:R-:W3:Y:S01]  /*1050*/  LDCU UR58, c[0x0][UR58+0x2a0] ;  /* 0x000054003a3a77ac */ /* 0x000ee20008000800 */
[----:B------:R-:W1:Y:S01]  /*1060*/  S2UR UR36, SR_CTAID.Z ;  /* 0x00000000002479c3 */ /* 0x000e620000002700 */
[----:B------:R-:W-:-:S05]  /*1070*/  CS2R.32 R3, SR_CgaSize ;  /* 0x0000000000037805 */ /* 0x000fca0000008a00 */
[----:B------:R-:W-:-:S05]  /*1080*/  IMAD R3, R3, -0xa0, RZ ;  /* 0xffffff6003037824 */ /* 0x000fca00078e02ff */
[----:B------:R-:W-:-:S14]  /*1090*/  R2UR UR55, R3 ;  /* 0x00000000033772ca */ /* 0x000fdc00000e0000 */
[----:B------:R-:W3:Y:S01]  /*10a0*/  LDCU UR55, c[0x0][UR55+0x2a4] ;  /* 0x00005480373777ac */ /* 0x000ee20008000800 */
[----:B------:R-:W3:Y:S01]  /*10b0*/  LDCU UR40, c[0x0][0xb24] ;  /* 0x00016480ff2877ac */ /* 0x000ee20008000800 */
[----:B-1----:R-:W-:Y:S01]  /*10c0*/  I2FP.F32.U32 R3, UR7 ;  /* 0x0000000700037c45 */ /* 0x002fe20008201000 */
[----:B------:R-:W1:Y:S04]  /*10d0*/  LDCU UR25, c[0x0][0xb30] ;  /* 0x00016600ff1977ac */ /* 0x000e680008000800 */
[----:B--2---:R-:W-:Y:S01]  /*10e0*/  FMUL R3, R3, UR5 ;  /* 0x0000000503037c20 */ /* 0x004fe20008400000 */
[----:B------:R-:W-:Y:S01]  /*10f0*/  USHF.L.U32 UR28, UR61, 0xa, URZ ;  /* 0x0000000a3d1c7899 */ /* 0x000fe200080006ff */
[----:B----4-:R-:W-:Y:S01]  /*1100*/  I2FP.F32.U32 R2, UR8 ;  /* 0x0000000800027c45 */ /* 0x010fe20008201000 */
[----:B---3--:R-:W-:-:S03]  /*1110*/  UISETP.GE.AND UP2, UPT, UR23, 0x1, UPT ;  /* 0x000000011700788c */ /* 0x008fc6000bf46270 */
[----:B------:R-:W2:Y:S01]  /*1120*/  F2I.U32.TRUNC.NTZ R3, R3 ;  /* 0x0000000300037305 */ /* 0x000ea2000020f000 */
[----:B------:R-:W-:Y:S01]  /*1130*/  UMOV UR46, UR7 ;  /* 0x00000007002e7c82 */ /* 0x000fe20008000000 */
[----:B------:R-:W-:Y:S01]  /*1140*/  FMUL R2, R2, UR4 ;  /* 0x0000000402027c20 */ /* 0x000fe20008400000 */
[----:B------:R-:W-:-:S05]  /*1150*/  UMOV UR45, UR8 ;  /* 0x00000008002d7c82 */ /* 0x000fca0008000000 */
[----:B------:R-:W3:Y:S01]  /*1160*/  F2I.U32.TRUNC.NTZ R2, R2 ;  /* 0x0000000200027305 */ /* 0x000ee2000020f000 */
[----:B--2---:R-:W-:Y:S02]  /*1170*/  R2UR UR4, R3 ;  /* 0x00000000030472ca */ /* 0x004fe400000e0000 */
[----:B---3--:R-:W-:Y:S02]  /*1180*/  R2UR UR6, R2 ;  /* 0x00000000020672ca */ /* 0x008fe400000e0000 */
[----:B------:R-:W-:-:S09]  /*1190*/  PRMT R2, RZ, 0x7610, R2 ;  /* 0x00007610ff027816 */ /* 0x000fd20000000002 */
[----:B------:R-:W-:-:S04]  /*11a0*/  UIADD3 UR5, UPT, UPT, -UR4, URZ, URZ ;  /* 0x000000ff04057290 */ /* 0x000fc8000fffe1ff */
[----:B------:R-:W-:Y:S02]  /*11b0*/  UIMAD UR58, UR58, UR5, UR7 ;  /* 0x000000053a3a72a4 */ /* 0x000fe4000f8e0207 */
[----:B------:R-:W-:-:S04]  /*11c0*/  UIADD3 UR4, UPT, UPT, -UR6, URZ, URZ ;  /* 0x000000ff06047290 */ /* 0x000fc8000fffe1ff */
[----:B------:R-:W-:Y:S01]  /*11d0*/  UIMAD UR55, UR55, UR4, UR8 ;  /* 0x00000004373772a4 */ /* 0x000fe2000f8e0208 */
[----:B-1----:R-:W-:Y:S11]  /*11e0*/  BRA.U UP4, `(.L_x_18) ;  /* 0x0000000104787547 */ /* 0x002ff6000b800000 */
[----:B------:R-:W-:Y:S02]  /*11f0*/  UISETP.NE.AND UP0, UPT, UR55, 0x1, UPT ;  /* 0x000000013700788c */ /* 0x000fe4000bf05270 */
[----:B------:R-:W-:Y:S02]  /*1200*/  UISETP.NE.AND UP1, UPT, UR55, 0x2, UPT ;  /* 0x000000023700788c */ /* 0x000fe4000bf25270 */
[----:B------:R-:W-:Y:S02]  /*1210*/  USEL UR5, URZ, 0x2, UP0 ;  /* 0x00000002ff057887 */ /* 0x000fe40008000000 */
[----:B------:R-:W-:Y:S02]  /*1220*/  UISETP.NE.AND UP0, UPT, UR55, 0x3, UPT ;  /* 0x000000033700788c */ /* 0x000fe4000bf05270 */
[----:B------:R-:W-:Y:S02]  /*1230*/  USEL UR4, URZ, 0x4, UP1 ;  /* 0x00000004ff047887 */ /* 0x000fe40008800000 */
[----:B------:R-:W-:-:S02]  /*1240*/  UISETP.NE.AND UP1, UPT, UR55, 0x4, UPT ;  /* 0x000000043700788c */ /* 0x000fc4000bf25270 */
[----:B------:R-:W-:Y:S02]  /*1250*/  USEL UR7, URZ, 0x8, UP0 ;  /* 0x00000008ff077887 */ /* 0x000fe40008000000 */
[----:B------:R-:W-:Y:S02]  /*1260*/  UISETP.NE.AND UP0, UPT, UR55, 0x5, UPT ;  /* 0x000000053700788c */ /* 0x000fe4000bf05270 */
[----:B------:R-:W-:Y:S02]  /*1270*/  USEL UR6, URZ, 0x10, UP1 ;  /* 0x00000010ff067887 */ /* 0x000fe40008800000 */
[----:B------:R-:W-:Y:S02]  /*1280*/  UISETP.NE.AND UP1, UPT, UR55, 0x6, UPT ;  /* 0x000000063700788c */ /* 0x000fe4000bf25270 */
[----:B------:R-:W-:Y:S02]  /*1290*/  USEL UR11, URZ, 0x20, UP0 ;  /* 0x00000020ff0b7887 */ /* 0x000fe40008000000 */
[----:B------:R-:W-:-:S02]  /*12a0*/  UISETP.NE.AND UP0, UPT, UR55, 0x7, UPT ;  /* 0x000000073700788c */ /* 0x000fc4000bf05270 */
[----:B------:R-:W-:Y:S02]  /*12b0*/  USEL UR12, URZ, 0x40, UP1 ;  /* 0x00000040ff0c7887 */ /* 0x000fe40008800000 */
[----:B------:R-:W-:Y:S02]  /*12c0*/  UISETP.NE.AND UP1, UPT, UR55, URZ, UPT ;  /* 0x000000ff3700728c */ /* 0x000fe4000bf25270 */
[----:B------:R-:W-:Y:S02]  /*12d0*/  USEL UR13, URZ, 0x80, UP0 ;  /* 0x00000080ff0d7887 */ /* 0x000fe40008000000 */
[----:B------:R-:W-:Y:S02]  /*12e0*/  UISETP.NE.AND UP0, UPT, UR58, URZ, UPT ;  /* 0x000000ff3a00728c */ /* 0x000fe4000bf05270 */
[----:B------:R-:W-:Y:S02]  /*12f0*/  UISETP.EQ.OR UP1, UPT, UR58, URZ, !UP1 ;  /* 0x000000ff3a00728c */ /* 0x000fe4000cf22670 */
[----:B------:R-:W-:-:S02]  /*1300*/  USEL UR9, UR5, 0x2, UP0 ;  /* 0x0000000205097887 */ /* 0x000fc40008000000 */
[----:B------:R-:W-:Y:S02]  /*1310*/  USEL UR4, UR4, 0x4, UP0 ;  /* 0x0000000404047887 */ /* 0x000fe40008000000 */
[----:B------:R-:W-:Y:S02]  /*1320*/  USEL UR5, URZ, 0x1, !UP1 ;  /* 0x00000001ff057887 */ /* 0x000fe4000c800000 */
[----:B------:R-:W-:Y:S02]  /*1330*/  USEL UR10, UR7, 0x8, UP0 ;  /* 0x00000008070a7887 */ /* 0x000fe40008000000 */
[----:B------:R-:W-:Y:S02]  /*1340*/  USEL UR8, UR6, 0x10, UP0 ;  /* 0x0000001006087887 */ /* 0x000fe40008000000 */
[----:B------:R-:W-:Y:S02]  /*1350*/  UIADD3 UR4, UPT, UPT, UR4, UR9, UR5 ;  /* 0x0000000904047290 */ /* 0x000fe4000fffe005 */
[----:B------:R-:W-:-:S02]  /*1360*/  USEL UR7, UR11, 0x20, UP0 ;  /* 0x000000200b077887 */ /* 0x000fc40008000000 */
[----:B------:R-:W-:Y:S02]  /*1370*/  USEL UR6, UR12, 0x40, UP0 ;  /* 0x000000400c067887 */ /* 0x000fe40008000000 */
[----:B------:R-:W-:Y:S02]  /*1380*/  UIADD3 UR4, UPT, UPT, UR8, UR10, UR4 ;  /* 0x0000000a08047290 */ /* 0x000fe4000fffe004 */
[----:B------:R-:W-:Y:S02]  /*1390*/  USEL UR5, UR13, 0x80, UP0 ;  /* 0x000000800d057887 */ /* 0x000fe40008000000 */
[----:B------:R-:W-:-:S04]  /*13a0*/  UIADD3 UR4, UPT, UPT, UR6, UR7, UR4 ;  /* 0x0000000706047290 */ /* 0x000fc8000fffe004 */
[----:B------:R-:W-:-:S06]  /*13b0*/  UIADD3 UR4, UPT, UPT, UR4, UR5, URZ ;  /* 0x0000000504047290 */ /* 0x000fcc000fffe0ff */
[----:B------:R-:W-:Y:S02]  /*13c0*/  MOV R2, UR4 ;  /* 0x0000000400027c02 */ /* 0x000fe40008000f00 */
.L_x_18:
[----:B------:R-:W-:Y:S05]  /*13d0*/  BRA.U !UP2, `(.L_x_19) ;  /* 0x000000010ad47547 */ /* 0x000fea000b800000 */
[----:B------:R-:W1:Y:S01]  /*13e0*/  LDCU.128 UR12, c[0x0][0xb10] ;  /* 0x00016200ff0c77ac */ /* 0x000e620008000c00 */
[----:B------:R-:W2:Y:S01]  /*13f0*/  LDCU UR6, c[0x0][0x370] ;  /* 0x00006e00ff0677ac */ /* 0x000ea20008000800 */
[----:B------:R-:W3:Y:S01]  /*1400*/  LDCU UR5, c[0x0][0x374] ;  /* 0x00006e80ff0577ac */ /* 0x000ee20008000800 */
[----:B------:R-:W4:Y:S01]  /*1410*/  LDCU UR24, c[0x0][0xb0c] ;  /* 0x00016180ff1877ac */ /* 0x000f220008000800 */
[----:B------:R-:W4:Y:S01]  /*1420*/  LDCU UR4, c[0x0][0xb20] ;  /* 0x00016400ff0477ac */ /* 0x000f220008000800 */
[----:B------:R-:W4:Y:S01]  /*1430*/  LDCU.64 UR8, c[0x0][0xb28] ;  /* 0x00016500ff0877ac */ /* 0x000f220008000a00 */
[----:B-1----:R-:W-:Y:S02]  /*1440*/  UISETP.NE.AND UP0, UPT, UR14, 0x1, UPT ;  /* 0x000000010e00788c */ /* 0x002fe4000bf05270 */
[----:B---3--:R-:W-:Y:S02]  /*1450*/  UIMAD.WIDE.U32 UR10, UR5, UR15, URZ ;  /* 0x0000000f050a72a5 */ /* 0x008fe4000f8e00ff */
[----:B--2---:R-:W-:-:S02]  /*1460*/  UIMAD.WIDE.U32 UR18, UR6, UR12, URZ ;  /* 0x0000000c061272a5 */ /* 0x004fc4000f8e00ff */
[----:B----4-:R-:W-:Y:S02]  /*1470*/  UISETP.NE.AND UP1, UPT, UR24, 0x1, UPT ;  /* 0x000000011800788c */ /* 0x010fe4000bf25270 */
[----:B------:R-:W-:Y:S01]  /*1480*/  UISETP.NE.AND UP2, UPT, UR23, 0x1, UPT ;  /* 0x000000011700788c */ /* 0x000fe2000bf45270 */
[----:B------:R-:W-:Y:S02]  /*1490*/  UMOV UR10, UR11 ;  /* 0x0000000b000a7c82 */ /* 0x000fe40008000000 */
[----:B------:R-:W-:Y:S01]  /*14a0*/  UMOV UR18, UR19 ;  /* 0x0000001300127c82 */ /* 0x000fe20008000000 */
[----:B------:R-:W-:Y:S02]  /*14b0*/  @UP0 USHF.R.U32.HI UR5, URZ, UR4, UR10 ;  /* 0x00000004ff050299 */ /* 0x000fe4000801160a */
[----:B------:R-:W-:Y:S02]  /*14c0*/  UIMAD.WIDE.U32 UR20, UR45, UR15, URZ ;  /* 0x0000000f2d1472a5 */ /* 0x000fe4000f8e00ff */
[----:B------:R-:W-:-:S02]  /*14d0*/  UIMAD.WIDE.U32 UR10, UR5, UR8, URZ ;  /* 0x00000008050a72a5 */ /* 0x000fc4000f8e00ff */
[----:B------:R-:W-:Y:S02]  /*14e0*/  @UP1 USHF.R.U32.HI UR6, URZ, UR13, UR18 ;  /* 0x0000000dff061299 */ /* 0x000fe40008011612 */
[----:B------:R-:W-:Y:S02]  /*14f0*/  UIMAD.WIDE.U32 UR16, UR46, UR12, URZ ;  /* 0x0000000c2e1072a5 */ /* 0x000fe4000f8e00ff */
[----:B------:R-:W-:Y:S01]  /*1500*/  UIMAD.WIDE.U32 UR18, UR6, UR8, URZ ;  /* 0x00000008061272a5 */ /* 0x000fe2000f8e00ff */
[----:B------:R-:W-:Y:S01]  /*1510*/  UMOV UR20, UR21 ;  /* 0x0000001500147c82 */ /* 0x000fe20008000000 */
[----:B------:R-:W-:Y:S01]  /*1520*/  UMOV UR10, UR11 ;  /* 0x0000000b000a7c82 */ /* 0x000fe20008000000 */
[----:B------:R-:W-:Y:S02]  /*1530*/  USHF.R.U32.HI UR20, URZ, UR4, UR20 ;  /* 0x00000004ff147299 */ /* 0x000fe40008011614 */
[----:B------:R-:W-:Y:S02]  /*1540*/  @UP2 USHF.R.U32.HI UR5, URZ, UR9, UR10 ;  /* 0x00000009ff052299 */ /* 0x000fe4000801160a */
[----:B------:R-:W-:Y:S01]  /*1550*/  UMOV UR7, UR19 ;  /* 0x0000001300077c82 */ /* 0x000fe20008000000 */
[----:B------:R-:W-:Y:S01]  /*1560*/  UMOV UR16, UR17 ;  /* 0x0000001100107c82 */ /* 0x000fe20008000000 */
[----:B------:R-:W-:-:S02]  /*1570*/  @UP2 USHF.R.U32.HI UR6, URZ, UR9, UR7 ;  /* 0x00000009ff062299 */ /* 0x000fc40008011607 */
[----:B------:R-:W-:Y:S02]  /*1580*/  USHF.R.U32.HI UR13, URZ, UR13, UR16 ;  /* 0x0000000dff0d7299 */ /* 0x000fe40008011610 */
[----:B------:R-:W-:Y:S02]  /*1590*/  USEL UR4, UR45, UR20, !UP0 ;  /* 0x000000142d047287 */ /* 0x000fe4000c000000 */
[----:B------:R-:W-:Y:S02]  /*15a0*/  UIMAD UR7, UR5, UR23, URZ ;  /* 0x00000017050772a4 */ /* 0x000fe4000f8e02ff */
[----:B------:R-:W-:Y:S02]  /*15b0*/  USEL UR5, UR46, UR13, !UP1 ;  /* 0x0000000d2e057287 */ /* 0x000fe4000c800000 */
[----:B------:R-:W-:Y:S02]  /*15c0*/  UIMAD UR12, UR6, UR23, URZ ;  /* 0x00000017060c72a4 */ /* 0x000fe4000f8e02ff */
[----:B------:R-:W-:-:S02]  /*15d0*/  UISETP.GE.AND UP0, UPT, UR4, UR7, UPT ;  /* 0x000000070400728c */ /* 0x000fc4000bf06270 */
[----:B------:R-:W-:Y:S02]  /*15e0*/  UIMAD.WIDE.U32 UR10, UR4, UR8, URZ ;  /* 0x00000008040a72a5 */ /* 0x000fe4000f8e00ff */
[----:B------:R-:W-:Y:S02]  /*15f0*/  UISETP.GE.OR UP0, UPT, UR5, UR12, UP0 ;  /* 0x0000000c0500728c */ /* 0x000fe40008706670 */
[----:B------:R-:W-:Y:S02]  /*1600*/  UIMAD.WIDE.U32 UR12, UR5, UR8, URZ ;  /* 0x00000008050c72a5 */ /* 0x000fe4000f8e00ff */
[----:B------:R-:W-:Y:S01]  /*1610*/  UIADD3 UR10, UPT, UPT, -UR4, URZ, URZ ;  /* 0x000000ff040a7290 */ /* 0x000fe2000fffe1ff */
[----:B------:R-:W-:Y:S01]  /*1620*/  UMOV UR8, UR11 ;  /* 0x0000000b00087c82 */ /* 0x000fe20008000000 */
[----:B------:R-:W-:Y:S02]  /*1630*/  UIADD3 UR11, UPT, UPT, -UR5, URZ, URZ ;  /* 0x000000ff050b7290 */ /* 0x000fe4000fffe1ff */
[----:B------:R-:W-:-:S03]  /*1640*/  USHF.R.U32.HI UR8, URZ, UR9, UR8 ;  /* 0x00000009ff087299 */ /* 0x000fc60008011608 */
[----:B------:R-:W-:Y:S01]  /*1650*/  @!UP0 UMOV UR7, UR13 ;  /* 0x0000000d00078c82 */ /* 0x000fe20008000000 */
[----:B------:R-:W-:Y:S02]  /*1660*/  UIMAD UR45, UR14, UR10, UR45 ;  /* 0x0000000a0e2d72a4 */ /* 0x000fe4000f8e022d */
[----:B------:R-:W-:Y:S02]  /*1670*/  USEL UR8, UR4, UR8, !UP2 ;  /* 0x0000000804087287 */ /* 0x000fe4000d000000 */
[----:B------:R-:W-:Y:S02]  /*1680*/  @!UP0 USHF.R.U32.HI UR7, URZ, UR9, UR7 ;  /* 0x00000009ff078299 */ /* 0x000fe40008011607 */
[----:B------:R-:W-:Y:S02]  /*1690*/  UIADD3 UR9, UPT, UPT, -UR8, URZ, URZ ;  /* 0x000000ff08097290 */ /* 0x000fe4000fffe1ff */
[----:B------:R-:W-:Y:S02]  /*16a0*/  @!UP0 USEL UR7, UR5, UR7, !UP2 ;  /* 0x0000000705078287 */ /* 0x000fe4000d000000 */
[----:B------:R-:W-:-:S02]  /*16b0*/  UIMAD UR9, UR23, UR9, UR4 ;  /* 0x00000009170972a4 */ /* 0x000fc4000f8e0204 */
[----:B------:R-:W-:Y:S02]  /*16c0*/  @!UP0 UIADD3 UR8, UPT, UPT, UR8, -UR7, URZ ;  /* 0x8000000708088290 */ /* 0x000fe4000fffe0ff */
[----:B------:R-:W-:Y:S02]  /*16d0*/  @!UP0 UIMAD UR6, UR9, UR6, UR7 ;  /* 0x00000006090682a4 */ /* 0x000fe4000f8e0207 */
[----:B------:R-:W-:Y:S02]  /*16e0*/  @!UP0 UIMAD UR4, UR8, UR23, UR5 ;  /* 0x00000017080482a4 */ /* 0x000fe4000f8e0205 */
[----:B------:R-:W-:Y:S02]  /*16f0*/  UIMAD UR46, UR24, UR11, UR46 ;  /* 0x0000000b182e72a4 */ /* 0x000fe4000f8e022e */
[----:B------:R-:W-:Y:S01]  /*1700*/  UIMAD UR45, UR4, UR14, UR45 ;  /* 0x0000000e042d72a4 */ /* 0x000fe2000f8e022d */
[----:B------:R-:W-:Y:S02]  /*1710*/  @!UP0 UMOV UR5, UR6 ;  /* 0x0000000600058c82 */ /* 0x000fe40008000000 */
[----:B------:R-:W-:-:S12]  /*1720*/  UIMAD UR46, UR5, UR24, UR46 ;  /* 0x00000018052e72a4 */ /* 0x000fd8000f8e022e */
.L_x_19:
[----:B------:R-:W-:Y:S02]  /*1730*/  UISETP.NE.AND UP1, UPT, UR25, 0x1, UPT ;  /* 0x000000011900788c */ /* 0x000fe4000bf25270 */
[----:B------:R-:W-:Y:S02]  /*1740*/  UISETP.NE.AND UP0, UPT, UR22, 0x2, UPT ;  /* 0x000000021600788c */ /* 0x000fe4000bf05270 */
[----:B------:R-:W-:-:S05]  /*1750*/  ULOP3.LUT UR28, UR28, 0x1c00, URZ, 0xc0, !UPT ;  /* 0x00001c001c1c7892 */ /* 0x000fca000f8ec0ff */
[----:B------:R-:W-:Y:S07]  /*1760*/  BRA.U UP1, `(.L_x_20) ;  /* 0x0000000101447547 */ /* 0x000fee000b800000 */
[----:B------:R-:W1:Y:S01]  /*1770*/  LDCU.128 UR8, c[0x0][0xb10] ;  /* 0x00016200ff0877ac */ /* 0x000e620008000c00 */
[----:B------:R-:W2:Y:S01]  /*1780*/  LDCU UR12, c[0x0][0xb0c] ;  /* 0x00016180ff0c77ac */ /* 0x000ea20008000800 */
[----:B------:R-:W3:Y:S01]  /*1790*/  LDCU UR13, c[0x0][0xb20] ;  /* 0x00016400ff0d77ac */ /* 0x000ee20008000800 */
[----:B-1----:R-:W-:Y:S02]  /*17a0*/  UIMAD.WIDE.U32 UR6, UR46, UR8, URZ ;  /* 0x000000082e0672a5 */ /* 0x002fe4000f8e00ff */
[----:B------:R-:W-:Y:S02]  /*17b0*/  UIMAD.WIDE.U32 UR4, UR45, UR11, URZ ;  /* 0x0000000b2d0472a5 */ /* 0x000fe4000f8e00ff */
[----:B--2---:R-:W-:Y:S02]  /*17c0*/  UISETP.NE.AND UP2, UPT, UR12, 0x1, UPT ;  /* 0x000000010c00788c */ /* 0x004fe4000bf45270 */
[----:B------:R-:W-:Y:S01]  /*17d0*/  UISETP.NE.AND UP1, UPT, UR10, 0x1, UPT ;  /* 0x000000010a00788c */ /* 0x000fe2000bf25270 */
[----:B------:R-:W-:-:S02]  /*17e0*/  UMOV UR6, UR7 ;  /* 0x0000000700067c82 */ /* 0x000fc40008000000 */
[----:B------:R-:W-:Y:S01]  /*17f0*/  UMOV UR4, UR5 ;  /* 0x0000000500047c82 */ /* 0x000fe20008000000 */
[----:B------:R-:W-:Y:S02]  /*1800*/  USHF.R.U32.HI UR6, URZ, UR9, UR6 ;  /* 0x00000009ff067299 */ /* 0x000fe40008011606 */
[----:B---3--:R-:W-:Y:S02]  /*1810*/  USHF.R.U32.HI UR4, URZ, UR13, UR4 ;  /* 0x0000000dff047299 */ /* 0x008fe40008011604 */
[----:B------:R-:W-:Y:S02]  /*1820*/  USEL UR5, UR46, UR6, !UP2 ;  /* 0x000000062e057287 */ /* 0x000fe4000d000000 */
[----:B------:R-:W-:-:S04]  /*1830*/  USEL UR4, UR45, UR4, !UP1 ;  /* 0x000000042d047287 */ /* 0x000fc8000c800000 */
[----:B------:R-:W-:Y:S02]  /*1840*/  UIADD3 UR6, UPT, UPT, UR5, -UR4, URZ ;  /* 0x8000000405067290 */ /* 0x000fe4000fffe0ff */
[----:B------:R-:W-:Y:S02]  /*1850*/  UIADD3 UR4, UPT, UPT, -UR5, UR4, URZ ;  /* 0x0000000405047290 */ /* 0x000fe4000fffe1ff */
[----:B------:R-:W-:Y:S02]  /*1860*/  UIMAD UR45, UR6, UR10, UR45 ;  /* 0x0000000a062d72a4 */ /* 0x000fe4000f8e022d */
[----:B------:R-:W-:-:S12]  /*1870*/  UIMAD UR46, UR4, UR12, UR46 ;  /* 0x0000000c042e72a4 */ /* 0x000fd8000f8e022e */
.L_x_20:
[----:B------:R-:W-:Y:S05]  /*1880*/  BRA.U !UP5, `(.L_x_21) ;  /* 0x000000010d0c7547 */ /* 0x000fea000b800000 */
[----:B------:R-:W-:Y:S01]  /*1890*/  UCGABAR_WAIT ;  /* 0x0000000000007dc7 */ /* 0x000fe20008000000 */
[----:B------:R-:W-:Y:S01]  /*18a0*/  CCTL.IVALL ;  /* 0x00000000ff00798f */ /* 0x000fe20002000000 */
[----:B------:R-:W-:Y:S05]  /*18b0*/  BRA `(.L_x_22) ;  /* 0x0000000000047947 */ /* 0x000fea0003800000 */
.L_x_21:
[----:B------:R-:W-:Y:S06]  /*18c0*/  BAR.SYNC.DEFER_BLOCKING 0x0 ;  /* 0x0000000000007b1d */ /* 0x000fec0000010000 */
.L_x_22:
[----:B------:R-:W-:Y:S05]  /*18d0*/  BRA.U UP0, `(.L_x_23) ;  /* 0x0000001900807547 */ /* 0x000fea000b800000 */
[----:B------:R-:W1:Y:S01]  /*18e0*/  LDCU UR6, c[0x0][0x38c] ;  /* 0x00007180ff0677ac */ /* 0x000e620008000800 */
[----:B------:R-:W-:Y:S01]  /*18f0*/  PLOP3.LUT P1, PT, PT, PT, UP3, 0x80, 0x8 ;  /* 0x000000000008781c */ /* 0x000fe20003f2f038 */
[----:B------:R-:W-:Y:S01]  /*1900*/  IMAD.MOV.U32 R12, RZ, RZ, 0x1 ;  /* 0x00000001ff0c7424 */ /* 0x000fe200078e00ff */
[----:B------:R-:W-:Y:S01]  /*1910*/  ISETP.EQ.OR P2, PT, R0, RZ, P3 ;  /* 0x000000ff0000720c */ /* 0x000fe20001f42670 */
[----:B------:R-:W-:Y:S01]  /*1920*/  UMOV UR7, 0x400 ;  /* 0x0000040000077882 */ /* 0x000fe20000000000 */
[----:B------:R-:W-:Y:S01]  /*1930*/  UISETP.NE.AND UP1, UPT, UR22, URZ, UPT ;  /* 0x000000ff1600728c */ /* 0x000fe2000bf25270 */
[----:B------:R-:W-:Y:S01]  /*1940*/  PLOP3.LUT P1, PT, P1, PT, PT, 0x8, 0x80 ;  /* 0x000000000080781c */ /* 0x000fe20000f2e170 */
[----:B------:R-:W-:Y:S01]  /*1950*/  ULEA UR7, UR61, UR7, 0x18 ;  /* 0x000000073d077291 */ /* 0x000fe2000f8ec0ff */
[----:B------:R-:W-:Y:S01]  /*1960*/  CS2R R10, SRZ ;  /* 0x00000000000a7805 */ /* 0x000fe2000001ff00 */
[----:B------:R-:W-:Y:S01]  /*1970*/  IMAD.MOV.U32 R9, RZ, RZ, RZ ;  /* 0x000000ffff097224 */ /* 0x000fe200078e00ff */
[----:B------:R-:W2:Y:S01]  /*1980*/  LDCU UR41, c[0x0][0x370] ;  /* 0x00006e00ff2977ac */ /* 0x000ea20008000800 */
[----:B------:R-:W-:Y:S01]  /*1990*/  IMAD.MOV.U32 R8, RZ, RZ, 0x1 ;  /* 0x00000001ff087424 */ /* 0x000fe200078e00ff */
[----:B------:R-:W3:Y:S01]  /*19a0*/  LDCU.64 UR26, c[0x0][0x348] ;  /* 0x00006900ff1a77ac */ /* 0x000ee20008000a00 */
[----:B-1----:R-:W-:-:S02]  /*19b0*/  UIADD3 UR5, UPT, UPT, UR6, 0x3f, URZ ;  /* 0x0000003f06057890 */ /* 0x002fc4000fffe0ff */
[----:B------:R-:W-:Y:S02]  /*19c0*/  USHF.R.U32.HI UR47, URZ, 0x6, UR28 ;  /* 0x00000006ff2f7899 */ /* 0x000fe4000801161c */
[----:B------:R-:W-:Y:S02]  /*19d0*/  USHF.R.S32.HI UR4, URZ, 0x1f, UR5 ;  /* 0x0000001fff047899 */ /* 0x000fe40008011405 */
[----:B------:R-:W-:Y:S02]  /*19e0*/  UIADD3 UR48, UPT, UPT, UR6, 0x7e, URZ ;  /* 0x0000007e06307890 */ /* 0x000fe4000fffe0ff */
[----:B------:R-:W-:Y:S01]  /*19f0*/  ULEA.HI UR4, UR4, UR5, URZ, 0x6 ;  /* 0x0000000504047291 */ /* 0x000fe2000f8f30ff */
[----:B------:R-:W1:Y:S03]  /*1a00*/  LDCU UR39, c[0x0][0x374] ;  /* 0x00006e80ff2777ac */ /* 0x000e660008000800 */
[----:B------:R-:W-:-:S02]  /*1a10*/  USHF.R.S32.HI UR43, URZ, 0x6, UR4 ;  /* 0x00000006ff2b7899 */ /* 0x000fc40008011404 */
[----:B------:R-:W-:Y:S02]  /*1a20*/  UIADD3 UR4, UPT, UPT, UR6, -0x1, URZ ;  /* 0xffffffff06047890 */ /* 0x000fe4000fffe0ff */
[----:B------:R-:W-:Y:S02]  /*1a30*/  UISETP.LT.U32.AND UP0, UPT, UR43, 0x11, UPT ;  /* 0x000000112b00788c */ /* 0x000fe4000bf01070 */
[----:B------:R-:W-:Y:S02]  /*1a40*/  UISETP.GE.U32.AND UP2, UPT, UR4, -0x7f, UPT ;  /* 0xffffff810400788c */ /* 0x000fe4000bf46070 */
[----:B------:R-:W-:Y:S02]  /*1a50*/  USEL UR42, UR43, 0x11, UP0 ;  /* 0x000000112b2a7887 */ /* 0x000fe40008000000 */
[----:B------:R-:W-:Y:S02]  /*1a60*/  USEL UR24, UR34, 0x2, UP1 ;  /* 0x0000000222187887 */ /* 0x000fe40008800000 */
[----:B------:R-:W-:-:S02]  /*1a70*/  UIADD3 UR21, UPT, UPT, UR42, -0x1, URZ ;  /* 0xffffffff2a157890 */ /* 0x000fc4000fffe0ff */
[----:B------:R-:W-:Y:S02]  /*1a80*/  UIADD3 UR29, UPT, UPT, UR7, 0x4400, UR28 ;  /* 0x00004400071d7890 */ /* 0x000fe4000fffe01c */
[----:B------:R-:W-:Y:S02]  /*1a90*/  UIADD3 UR44, UPT, UPT, UR43, -UR42, URZ ;  /* 0x8000002a2b2c7290 */ /* 0x000fe4000fffe0ff */
[----:B------:R-:W-:Y:S01]  /*1aa0*/  @UP2 UIADD3 UR21, UPT, UPT, UR42, URZ, URZ ;  /* 0x000000ff2a152290 */ /* 0x000fe2000fffe0ff */
[----:B------:R-:W-:-:S03]  /*1ab0*/  UMOV UR5, URZ ;  /* 0x000000ff00057c82 */ /* 0x000fc60008000000 */
[----:B-123--:R-:W-:-:S12]  /*1ac0*/  UIADD3 UR21, UPT, UPT, UR21, 0x1, URZ ;  /* 0x0000000115157890 */ /* 0x00efd8000fffe0ff */
.L_x_43:
[----:B------:R-:W-:-:S09]  /*1ad0*/  UISETP.NE.AND UP0, UPT, UR61, URZ, UPT ;  /* 0x000000ff3d00728c */ /* 0x000fd2000bf05270 */
[----:B------:R-:W-:Y:S05]  /*1ae0*/  BRA.U UP0, `(.L_x_24) ;  /* 0x0000000100287547 */ /* 0x000fea000b800000 */
[----:B------:R-:W-:Y:S02]  /*1af0*/  LEA R0, R9, UR7, 0x3 ;  /* 0x0000000709007c11 */ /* 0x000fe4000f8e18ff */
[----:B------:R-:W-:-:S04]  /*1b00*/  SHF.L.U32 R2, R8, 0x1f, RZ ;  /* 0x0000001f08027819 */ /* 0x000fc800000006ff */
[----:B------:R-:W1:Y:S02]  /*1b10*/  SYNCS.PHASECHK.TRANS64.TRYWAIT P0, [R0+URZ+0x1a0], R2 ;  /* 0x0001a002000075a7 */ /* 0x000e6400080011ff */
[----:B-1----:R-:W-:Y:S05]  /*1b20*/  @!P0 BRA `(.L_x_25) ;  /* 0x0000005c00688947 */ /* 0x002fea0003800000 */
.L_x_116:
[----:B------:R-:W-:Y:S01]  /*1b30*/  VIADD R9, R9, 0x1 ;  /* 0x0000000109097836 */ /* 0x000fe20000000000 */
[----:B------:R1:W-:Y:S04]  /*1b40*/  SYNCS.ARRIVE.TRANS64.A1T0 RZ, [R0+URZ+0x190], RZ ;  /* 0x000190ff00ff79a7 */ /* 0x0003e800081000ff */
[----:B------:R-:W-:-:S04]  /*1b50*/  ISETP.NE.AND P0, PT, R9, 0x2, PT ;  /* 0x000000020900780c */ /* 0x000fc80003f05270 */
[----:B------:R-:W-:Y:S02]  /*1b60*/  SEL R9, R9, RZ, P0 ;  /* 0x000000ff09097207 */ /* 0x000fe40000000000 */
[----:B-1----:R-:W-:-:S04]  /*1b70*/  SEL R0, RZ, 0x1, P0 ;  /* 0x00000001ff007807 */ /* 0x002fc80000000000 */
[----:B------:R-:W-:-:S07]  /*1b80*/  LOP3.LUT R8, R8, R0, RZ, 0x3c, !PT ;  /* 0x0000000008087212 */ /* 0x000fce00078e3cff */
.L_x_24:
[----:B------:R-:W-:Y:S01]  /*1b90*/  ULEA UR4, UR5, UR7, 0x3 ;  /* 0x0000000705047291 */ /* 0x000fe2000f8e18ff */
[----:B------:R-:W-:Y:S01]  /*1ba0*/  SHF.L.U32 R0, R12, 0x1f, RZ ;  /* 0x0000001f0c007819 */ /* 0x000fe200000006ff */
[----:B------:R-:W-:Y:S02]  /*1bb0*/  UISETP.GE.U32.AND UP0, UPT, UR48, 0x7f, UPT ;  /* 0x0000007f3000788c */ /* 0x000fe4000bf06070 */
[----:B------:R-:W-:Y:S02]  /*1bc0*/  USHF.L.U32 UR11, UR45, 0x6, URZ ;  /* 0x000000062d0b7899 */ /* 0x000fe400080006ff */
[----:B------:R-:W-:Y:S01]  /*1bd0*/  ULEA UR35, UR46, UR47, 0x7 ;  /* 0x0000002f2e237291 */ /* 0x000fe2000f8e38ff */
[----:B------:R-:W-:Y:S02]  /*1be0*/  UMOV UR13, URZ ;  /* 0x000000ff000d7c82 */ /* 0x000fe40008000000 */
[----:B------:R1:W2:Y:S02]  /*1bf0*/  SYNCS.PHASECHK.TRANS64.TRYWAIT P0, [UR4+0x88], R0 ;  /* 0x00008800ff0075a7 */ /* 0x0002a40008001104 */
[----:B------:R-:W-:Y:S07]  /*1c00*/  BRA.U !UP0, `(.L_x_26) ;  /* 0x0000000108bc7547 */ /* 0x000fee000b800000 */
[----:B------:R-:W-:Y:S01]  /*1c10*/  UMOV UR6, URZ ;  /* 0x000000ff00067c82 */ /* 0x000fe20008000000 */
[----:B------:R-:W-:-:S05]  /*1c20*/  UMOV UR4, UR5 ;  /* 0x0000000500047c82 */ /* 0x000fca0008000000 */
.L_x_32:
[----:B------:R-:W-:Y:S01]  /*1c30*/  ULEA UR33, UR4, UR7, 0x3 ;  /* 0x0000000704217291 */ /* 0x000fe2000f8e18ff */
[----:B--2---:R-:W-:Y:S01]  /*1c40*/  @!P3 MOV R2, 0x3000 ;  /* 0x000030000002b802 */ /* 0x004fe20000000f00 */
[----:B--2-4-:R-:W-:Y:S10]  /*1c50*/  @P0 BRA `(.L_x_27) ;  /* 0x00000000000c0947 */ /* 0x014ff40003800000 */
[----:B------:R-:W-:-:S04]  /*1c60*/  SHF.L.U32 R3, R12, 0x1f, RZ ;  /* 0x0000001f0c037819 */ /* 0x000fc800000006ff */
[----:B------:R-:W2:Y:S02]  /*1c70*/  SYNCS.PHASECHK.TRANS64.TRYWAIT P0, [UR33+0x88], R3 ;  /* 0x00008803ff0075a7 */ /* 0x000ea40008001121 */
[----:B--2---:R-:W-:Y:S05]  /*1c80*/  @!P0 BRA `(.L_x_28) ;  /* 0x0000005c00248947 */ /* 0x004fea0003800000 */
.L_x_27:
[----:B------:R2:W-:Y:S01]  /*1c90*/  @!P3 SYNCS.ARRIVE.TRANS64 RZ, [UR33], R2 ;  /* 0x00000002ffffb9a7 */ /* 0x0005e20008000021 */
[----:B------:R-:W-:-:S04]  /*1ca0*/  ULOP3.LUT UR5, UR24, 0x2, URZ, 0xfc, !UPT ;  /* 0x0000000218057892 */ /* 0x000fc8000f8efcff */
[----:B------:R-:W-:-:S09]  /*1cb0*/  UISETP.NE.AND UP0, UPT, UR5, 0x2, UPT ;  /* 0x000000020500788c */ /* 0x000fd2000bf05270 */
[----:B------:R-:W-:Y:S05]  /*1cc0*/  BRA.U UP0, `(.L_x_29) ;  /* 0x0000000100047547 */ /* 0x000fea000b800000 */
[----:B------:R-:W-:Y:S05]  /*1cd0*/  BPT.TRAP 0x1 ;  /* 0x000000040000795c */ /* 0x000fea0000300000 */
.L_x_29:
[----:B------:R-:W-:Y:S04]  /*1ce0*/  BSSY.RECONVERGENT B0, `(.L_x_30) ;  /* 0x0000003000007945 */ /* 0x000fe80003800200 */
[----:B------:R-:W-:Y:S05]  /*1cf0*/  @P2 BRA `(.L_x_31) ;  /* 0x0000000000042947 */ /* 0x000fea0003800000 */
[----:B------:R-:W-:Y:S05]  /*1d00*/  BPT.TRAP 0x1 ;  /* 0x000000040000795c */ /* 0x000fea0000300000 */
.L_x_31:
[----:B------:R-:W-:Y:S05]  /*1d10*/  BSYNC.RECONVERGENT B0 ;  /* 0x0000000000007941 */ /* 0x000fea0003800200 */
.L_x_30:
[----:B------:R-:W-:Y:S02]  /*1d20*/  UIADD3 UR5, UPT, UPT, UR4, 0x1, URZ ;  /* 0x0000000104057890 */ /* 0x000fe4000fffe0ff */
[----:B------:R-:W-:Y:S02]  /*1d30*/  ULEA UR32, UR4, UR28, 0xd ;  /* 0x0000001c04207291 */ /* 0x000fe4000f8e68ff */
[----:B------:R-:W-:Y:S02]  /*1d40*/  UISETP.NE.AND UP0, UPT, UR5, 0x11, UPT ;  /* 0x000000110500788c */ /* 0x000fe4000bf05270 */
[----:B------:R-:W-:Y:S02]  /*1d50*/  UIADD3 UR16, UP1, UPT, UR26, 0x80, URZ ;  /* 0x000000801a107890 */ /* 0x000fe4000ff3e0ff */
[----:B------:R-:W-:Y:S02]  /*1d60*/  USEL UR9, URZ, 0x1, UP0 ;  /* 0x00000001ff097887 */ /* 0x000fe40008000000 */
[----:B------:R-:W-:-:S02]  /*1d70*/  USEL UR5, UR5, URZ, UP0 ;  /* 0x000000ff05057287 */ /* 0x000fc40008000000 */
[----:B------:R-:W-:Y:S02]  /*1d80*/  UIADD3 UR14, UP0, UPT, UR26, 0x180, URZ ;  /* 0x000001801a0e7890 */ /* 0x000fe4000ff1e0ff */
[----:B------:R-:W-:Y:S01]  /*1d90*/  ULEA UR8, UR5, UR7, 0x3 ;  /* 0x0000000705087291 */ /* 0x000fe2000f8e18ff */
[----:B------:R-:W-:Y:S01]  /*1da0*/  LOP3.LUT R12, R12, UR9, RZ, 0x3c, !PT ;  /* 0x000000090c0c7c12 */ /* 0x000fe2000f8e3cff */
[----:B------:R-:W-:Y:S02]  /*1db0*/  USHF.L.U32 UR34, UR6, 0x6, URZ ;  /* 0x0000000606227899 */ /* 0x000fe400080006ff */
[----:B------:R-:W-:Y:S01]  /*1dc0*/  UIADD3.X UR17, UPT, UPT, URZ, UR27, URZ, UP1, !UPT ;  /* 0x0000001bff117290 */ /* 0x000fe20008ffe4ff */
[----:B-1----:R-:W-:Y:S01]  /*1dd0*/  SHF.L.U32 R0, R12, 0x1f, RZ ;  /* 0x0000001f0c007819 */ /* 0x002fe200000006ff */
[----:B------:R-:W-:Y:S02]  /*1de0*/  UIADD3 UR32, UPT, UPT, UR7, 0x4400, UR32 ;  /* 0x0000440007207890 */ /* 0x000fe4000fffe020 */
[----:B------:R-:W-:Y:S01]  /*1df0*/  UIADD3.X UR15, UPT, UPT, URZ, UR27, URZ, UP0, !UPT ;  /* 0x0000001bff0f7290 */ /* 0x000fe200087fe4ff */
[----:B------:R3:W4:Y:S01]  /*1e00*/  SYNCS.PHASECHK.TRANS64.TRYWAIT P0, [UR8+0x88], R0 ;  /* 0x00008800ff0075a7 */ /* 0x0007220008001108 */
[----:B------:R-:W-:Y:S01]  /*1e10*/  ULEA UR8, UR4, UR7, 0xc ;  /* 0x0000000704087291 */ /* 0x000fe2000f8e60ff */
[----:B------:R-:W-:Y:S01]  /*1e20*/  UMOV UR13, 0xff0000 ;  /* 0x00ff0000000d7882 */ /* 0x000fe20000000000 */
[----:B------:R-:W-:-:S02]  /*1e30*/  UMOV UR18, 0x0 ;  /* 0x0000000000127882 */ /* 0x000fc40000000000 */
[----:B------:R-:W-:Y:S01]  /*1e40*/  UIADD3 UR8, UPT, UPT, UR8, 0x26400, URZ ;  /* 0x0002640008087890 */ /* 0x000fe2000fffe0ff */
[----:B------:R-:W-:Y:S01]  /*1e50*/  UMOV UR19, 0x10000000 ;  /* 0x1000000000137882 */ /* 0x000fe20000000000 */
[----:B------:R-:W-:Y:S01]  /*1e60*/  UMOV UR12, UR36 ;  /* 0x00000024000c7c82 */ /* 0x000fe20008000000 */
[----:B------:R-:W-:Y:S01]  /*1e70*/  UMOV UR9, UR33 ;  /* 0x0000002100097c82 */ /* 0x000fe20008000000 */
[----:B------:R-:W-:Y:S01]  /*1e80*/  UMOV UR10, UR34 ;  /* 0x00000022000a7c82 */ /* 0x000fe20008000000 */
[----:B------:R1:W-:Y:S01]  /*1e90*/  UTMALDG.3D.MULTICAST [UR32], [UR16], UR13, desc[UR18] ;  /* 0x00001220100073b4 */ /* 0x0003e2000801180d */
[----:B------:R-:W-:Y:S01]  /*1ea0*/  UIADD3 UR6, UPT, UPT, UR6, 0x1, URZ ;  /* 0x0000000106067890 */ /* 0x000fe2000fffe0ff */
[----:B------:R-:W-:-:S03]  /*1eb0*/  UMOV UR4, UR5 ;  /* 0x0000000500047c82 */ /* 0x000fc60008000000 */
[----:B------:R-:W-:Y:S01]  /*1ec0*/  UISETP.NE.AND UP0, UPT, UR6, UR21, UPT ;  /* 0x000000150600728c */ /* 0x000fe2000bf05270 */
[----:B------:R3:W-:Y:S01]  /*1ed0*/  UTMALDG.3D [UR8], [UR14], desc[UR18] ;  /* 0x000012080e0075b4 */ /* 0x0007e20008011000 */
[----:B-1----:R-:W-:-:S07]  /*1ee0*/  UMOV UR13, UR21 ;  /* 0x00000015000d7c82 */ /* 0x002fce0008000000 */
[----:B---3--:R-:W-:Y:S05]  /*1ef0*/  BRA.U UP0, `(.L_x_32) ;  /* 0xfffffffd004c7547 */ /* 0x008fea000b83ffff */
.L_x_26:
[----:B------:R-:W-:Y:S01]  /*1f00*/  ULEA UR4, UR5, UR7, 0x3 ;  /* 0x0000000705047291 */ /* 0x000fe2000f8e18ff */
[----:B-1----:R-:W-:Y:S01]  /*1f10*/  SHF.L.U32 R0, R12, 0x1f, RZ ;  /* 0x0000001f0c007819 */ /* 0x002fe200000006ff */
[----:B------:R-:W-:Y:S01]  /*1f20*/  @!P1 SYNCS.ARRIVE.TRANS64.A1T0 RZ, [UR7+0x128], RZ ;  /* 0x000128ffffff99a7 */ /* 0x000fe20008100007 */
[----:B------:R-:W-:-:S06]  /*1f30*/  UISETP.GT.AND UP0, UPT, UR43, UR42, UPT ;  /* 0x0000002a2b00728c */ /* 0x000fcc000bf04270 */
[----:B--2-4-:R1:W2:Y:S03]  /*1f40*/  SYNCS.PHASECHK.TRANS64.TRYWAIT P0, [UR4+0x88], R0 ;  /* 0x00008800ff0075a7 */ /* 0x0142a60008001104 */
[----:B------:R-:W-:Y:S05]  /*1f50*/  BRA.U !UP0, `(.L_x_33) ;  /* 0x0000000108bc7547 */ /* 0x000fea000b800000 */
[----:B------:R-:W-:Y:S01]  /*1f60*/  UIADD3 UR25, UPT, UPT, UR44, UR13, URZ ;  /* 0x0000000d2c197290 */ /* 0x000fe2000fffe0ff */
[----:B------:R-:W-:-:S11]  /*1f70*/  UMOV UR4, UR5 ;  /* 0x0000000500047c82 */ /* 0x000fd60008000000 */
.L_x_39:
[----:B------:R-:W-:Y:S01]  /*1f80*/  ULEA UR17, UR4, UR7, 0x3 ;  /* 0x0000000704117291 */ /* 0x000fe2000f8e18ff */
[----:B--2---:R-:W-:Y:S01]  /*1f90*/  @!P3 MOV R2, 0x3000 ;  /* 0x000030000002b802 */ /* 0x004fe20000000f00 */
[----:B--2-4-:R-:W-:Y:S10]  /*1fa0*/  @P0 BRA `(.L_x_34) ;  /* 0x00000000000c0947 */ /* 0x014ff40003800000 */
[----:B------:R-:W-:-:S04]  /*1fb0*/  SHF.L.U32 R3, R12, 0x1f, RZ ;  /* 0x0000001f0c037819 */ /* 0x000fc800000006ff */
[----:B------:R-:W2:Y:S02]  /*1fc0*/  SYNCS.PHASECHK.TRANS64.TRYWAIT P0, [UR17+0x88], R3 ;  /* 0x00008803ff0075a7 */ /* 0x000ea40008001111 */
[----:B--2---:R-:W-:Y:S05]  /*1fd0*/  @!P0 BRA `(.L_x_35) ;  /* 0x0000005800688947 */ /* 0x004fea0003800000 */
.L_x_34:
[----:B------:R2:W-:Y:S01]  /*1fe0*/  @!P3 SYNCS.ARRIVE.TRANS64 RZ, [UR17], R2 ;  /* 0x00000002ffffb9a7 */ /* 0x0005e20008000011 */
[----:B------:R-:W-:-:S04]  /*1ff0*/  ULOP3.LUT UR5, UR24, 0x2, URZ, 0xfc, !UPT ;  /* 0x0000000218057892 */ /* 0x000fc8000f8efcff */
[----:B------:R-:W-:-:S09]  /*2000*/  UISETP.NE.AND UP0, UPT, UR5, 0x2, UPT ;  /* 0x000000020500788c */ /* 0x000fd2000bf05270 */
[----:B------:R-:W-:Y:S05]  /*2010*/  BRA.U UP0, `(.L_x_36) ;  /* 0x0000000100047547 */ /* 0x000fea000b800000 */
[----:B------:R-:W-:Y:S05]  /*2020*/  BPT.TRAP 0x1 ;  /* 0x000000040000795c */ /* 0x000fea0000300000 */
.L_x_36:
[----:B------:R-:W-:Y:S04]  /*2030*/  BSSY.RECONVERGENT B0, `(.L_x_37) ;  /* 0x0000003000007945 */ /* 0x000fe80003800200 */
[----:B------:R-:W-:Y:S05]  /*2040*/  @P2 BRA `(.L_x_38) ;  /* 0x0000000000042947 */ /* 0x000fea0003800000 */
[----:B------:R-:W-:Y:S05]  /*2050*/  BPT.TRAP 0x1 ;  /* 0x000000040000795c */ /* 0x000fea0000300000 */
.L_x_38:
[----:B------:R-:W-:Y:S05]  /*2060*/  BSYNC.RECONVERGENT B0 ;  /* 0x0000000000007941 */ /* 0x000fea0003800200 */
.L_x_37:
[----:B------:R-:W-:Y:S02]  /*2070*/  UIADD3 UR5, UPT, UPT, UR4, 0x1, URZ ;  /* 0x0000000104057890 */ /* 0x000fe4000fffe0ff */
[----:B------:R-:W-:Y:S02]  /*2080*/  UIADD3 UR14, UP1, UPT, UR26, 0x80, URZ ;  /* 0x000000801a0e7890 */ /* 0x000fe4000ff3e0ff */
[----:B------:R-:W-:Y:S02]  /*2090*/  UISETP.NE.AND UP0, UPT, UR5, 0x11, UPT ;  /* 0x000000110500788c */ /* 0x000fe4000bf05270 */
[----:B------:R-:W-:Y:S02]  /*20a0*/  USHF.L.U32 UR18, UR13, 0x6, URZ ;  /* 0x000000060d127899 */ /* 0x000fe400080006ff */
[----:B------:R-:W-:Y:S02]  /*20b0*/  USEL UR8, URZ, 0x1, UP0 ;  /* 0x00000001ff087887 */ /* 0x000fe40008000000 */
[----:B------:R-:W-:-:S02]  /*20c0*/  USEL UR5, UR5, URZ, UP0 ;  /* 0x000000ff05057287 */ /* 0x000fc40008000000 */
[----:B------:R-:W-:Y:S02]  /*20d0*/  UIADD3 UR22, UP0, UPT, UR26, 0x180, URZ ;  /* 0x000001801a167890 */ /* 0x000fe4000ff1e0ff */
[----:B------:R-:W-:Y:S01]  /*20e0*/  LOP3.LUT R12, R12, UR8, RZ, 0x3c, !PT ;  /* 0x000000080c0c7c12 */ /* 0x000fe2000f8e3cff */
[----:B------:R-:W-:Y:S02]  /*20f0*/  ULEA UR6, UR5, UR7, 0x3 ;  /* 0x0000000705067291 */ /* 0x000fe4000f8e18ff */
[----:B------:R-:W-:Y:S01]  /*2100*/  ULEA UR8, UR4, UR7, 0xc ;  /* 0x0000000704087291 */ /* 0x000fe2000f8e60ff */
[----:B-1----:R-:W-:Y:S01]  /*2110*/  SHF.L.U32 R0, R12, 0x1f, RZ ;  /* 0x0000001f0c007819 */ /* 0x002fe200000006ff */
[----:B------:R-:W-:Y:S02]  /*2120*/  ULEA UR16, UR4, UR29, 0xd ;  /* 0x0000001d04107291 */ /* 0x000fe4000f8e68ff */
[----:B------:R-:W-:Y:S02]  /*2130*/  UIADD3.X UR15, UPT, UPT, URZ, UR27, URZ, UP1, !UPT ;  /* 0x0000001bff0f7290 */ /* 0x000fe40008ffe4ff */
[----:B------:R-:W-:Y:S01]  /*2140*/  UIADD3 UR8, UPT, UPT, UR8, 0x26400, URZ ;  /* 0x0002640008087890 */ /* 0x000fe2000fffe0ff */
[----:B------:R3:W4:Y:S01]  /*2150*/  SYNCS.PHASECHK.TRANS64.TRYWAIT P0, [UR6+0x88], R0 ;  /* 0x00008800ff0075a7 */ /* 0x0007220008001106 */
[----:B------:R-:W-:Y:S01]  /*2160*/  UIADD3.X UR23, UPT, UPT, URZ, UR27, URZ, UP0, !UPT ;  /* 0x0000001bff177290 */ /* 0x000fe200087fe4ff */
[----:B------:R-:W-:Y:S01]  /*2170*/  UMOV UR6, 0xff0000 ;  /* 0x00ff000000067882 */ /* 0x000fe20000000000 */
[----:B------:R-:W-:Y:S01]  /*2180*/  UMOV UR30, 0x0 ;  /* 0x00000000001e7882 */ /* 0x000fe20000000000 */
[----:B------:R-:W-:Y:S01]  /*2190*/  UMOV UR31, 0x10000000 ;  /* 0x10000000001f7882 */ /* 0x000fe20000000000 */
[----:B------:R-:W-:Y:S01]  /*21a0*/  UMOV UR19, UR35 ;  /* 0x0000002300137c82 */ /* 0x000fe20008000000 */
[----:B------:R-:W-:Y:S01]  /*21b0*/  UMOV UR20, UR36 ;  /* 0x0000002400147c82 */ /* 0x000fe20008000000 */
[----:B------:R-:W-:Y:S01]  /*21c0*/  UMOV UR12, UR36 ;  /* 0x00000024000c7c82 */ /* 0x000fe20008000000 */
[----:B------:R-:W-:Y:S01]  /*21d0*/  UMOV UR9, UR17 ;  /* 0x0000001100097c82 */ /* 0x000fe20008000000 */
[----:B------:R-:W-:Y:S01]  /*21e0*/  UMOV UR10, UR18 ;  /* 0x00000012000a7c82 */ /* 0x000fe20008000000 */
[----:B------:R3:W-:Y:S01]  /*21f0*/  UTMALDG.3D.MULTICAST [UR16], [UR14], UR6, desc[UR30] ;  /* 0x00001e100e0073b4 */ /* 0x0007e20008011806 */
[----:B------:R-:W-:Y:S01]  /*2200*/  UIADD3 UR13, UPT, UPT, UR13, 0x1, URZ ;  /* 0x000000010d0d7890 */ /* 0x000fe2000fffe0ff */
[----:B------:R-:W-:-:S03]  /*2210*/  UMOV UR4, UR5 ;  /* 0x0000000500047c82 */ /* 0x000fc60008000000 */
[----:B------:R-:W-:Y:S01]  /*2220*/  UISETP.NE.AND UP0, UPT, UR13, UR25, UPT ;  /* 0x000000190d00728c */ /* 0x000fe2000bf05270 */
[----:B------:R3:W-:Y:S08]  /*2230*/  UTMALDG.3D [UR8], [UR22], desc[UR30] ;  /* 0x00001e08160075b4 */ /* 0x0007f00008011000 */
[----:B---3--:R-:W-:Y:S05]  /*2240*/  BRA.U UP0, `(.L_x_39) ;  /* 0xfffffffd004c7547 */ /* 0x008fea000b83ffff */
.L_x_33:
[C---:B------:R-:W-:Y:S01]  /*2250*/  LEA R3, R11.reuse, UR7, 0x3 ;  /* 0x000000070b037c11 */ /* 0x040fe2000f8e18ff */
[----:B------:R-:W-:Y:S01]  /*2260*/  NOP ;  /* 0x0000000000007918 */ /* 0x000fe20000000000 */
[----:B-1----:R-:W-:Y:S02]  /*2270*/  SHF.L.U32 R0, R10, 0x1f, RZ ;  /* 0x0000001f0a007819 */ /* 0x002fe400000006ff */
[----:B------:R-:W-:Y:S02]  /*2280*/  LEA R4, R11, UR7, 0x4 ;  /* 0x000000070b047c11 */ /* 0x000fe4000f8e20ff */
[----:B--2-4-:R-:W1:Y:S02]  /*2290*/  SYNCS.PHASECHK.TRANS64.TRYWAIT P0, [R3+URZ+0x130], R0 ;  /* 0x00013000030075a7 */ /* 0x014e6400080011ff */
[----:B-1----:R-:W-:Y:S05]  /*22a0*/  @!P0 BRA `(.L_x_40) ;  /* 0x0000005400cc8947 */ /* 0x002fea0003800000 */
.L_x_119:
[----:B------:R-:W2:Y:S01]  /*22b0*/  LDS.128 R4, [R4+0x1c0] ;  /* 0x0001c00004047984 */ /* 0x000ea20000000c00 */
[----:B------:R-:W-:Y:S01]  /*22c0*/  UISETP.GE.AND UP0, UPT, UR40, 0x1, UPT ;  /* 0x000000012800788c */ /* 0x000fe2000bf06270 */
[----:B------:R-:W-:Y:S01]  /*22d0*/  @!PT LDS RZ, [RZ] ;  /* 0x00000000fffff984 */ /* 0x000fe20000000800 */
[----:B------:R-:W-:Y:S01]  /*22e0*/  @!PT LDS RZ, [RZ] ;  /* 0x00000000fffff984 */ /* 0x000fe20000000800 */
[----:B------:R-:W-:Y:S01]  /*22f0*/  @!PT LDS RZ, [RZ] ;  /* 0x00000000fffff984 */ /* 0x000fe20000000800 */
[----:B------:R-:W-:Y:S01]  /*2300*/  @!PT LDS RZ, [RZ] ;  /* 0x00000000fffff984 */ /* 0x000fe20000000800 */
[----:B------:R3:W-:Y:S06]  /*2310*/  MEMBAR.ALL.CTA ;  /* 0x0000000000007992 */ /* 0x0007ec0000008000 */
[----:B---3--:R-:W3:Y:S01]  /*2320*/  FENCE.VIEW.ASYNC.S ;  /* 0x00000000000073c6 */ /* 0x008ee20000000000 */
[----:B--2---:R-:W-:-:S13]  /*2330*/  LOP3.LUT P0, RZ, R6, 0x1, RZ, 0xc0, !PT ;  /* 0x0000000106ff7812 */ /* 0x004fda000780c0ff */
[----:B---3--:R-:W-:Y:S01]  /*2340*/  VOTEU.ANY UP1, P0 ;  /* 0x0000000000ff7886 */ /* 0x008fe20000020100 */
[----:B------:R-:W-:-:S13]  /*2350*/  PLOP3.LUT P0, PT, PT, PT, UP1, 0x80, 0x8 ;  /* 0x000000000008781c */ /* 0x000fda0003f0f018 */
[----:B-1----:R-:W-:Y:S02]  /*2360*/  @P0 LOP3.LUT R0, R5, 0xffff, RZ, 0xc0, !PT ;  /* 0x0000ffff05000812 */ /* 0x002fe400078ec0ff */
[----:B------:R-:W-:Y:S02]  /*2370*/  @P0 MOV R2, R4 ;  /* 0x0000000400020202 */ /* 0x000fe40000000f00 */
[----:B------:R-:W-:Y:S01]  /*2380*/  @P0 R2UR UR6, R0 ;  /* 0x00000000000602ca */ /* 0x000fe200000e0000 */
[----:B------:R-:W-:Y:S01]  /*2390*/  VIADD R0, R3, 0x140 ;  /* 0x0000014003007836 */ /* 0x000fe20000000000 */
[----:B------:R-:W-:Y:S02]  /*23a0*/  @P0 SHF.R.U32.HI R4, RZ, 0x10, R5 ;  /* 0x00000010ff040819 */ /* 0x000fe40000011605 */
[----:B------:R-:W-:Y:S02]  /*23b0*/  @P0 R2UR UR8, R2 ;  /* 0x00000000020802ca */ /* 0x000fe400000e0000 */
[----:B------:R-:W-:-:S02]  /*23c0*/  PRMT R0, RZ, 0x654, R0 ;  /* 0x00000654ff007816 */ /* 0x000fc40000000000 */
[----:B------:R-:W-:Y:S02]  /*23d0*/  @P0 R2UR UR4, R4 ;  /* 0x00000000040402ca */ /* 0x000fe400000e0000 */
[----:B------:R1:W-:Y:S03]  /*23e0*/  SYNCS.ARRIVE.TRANS64.RED.A1T0 RZ, [R0+URZ], RZ ;  /* 0x000000ff00ff79a7 */ /* 0x0003e600081004ff */
[----:B------:R-:W-:-:S04]  /*23f0*/  @UP1 UMOV UR37, UR6 ;  /* 0x0000000600251c82 */ /* 0x000fc80008000000 */
[----:B------:R-:W-:-:S04]  /*2400*/  @UP1 UMOV UR38, UR8 ;  /* 0x0000000800261c82 */ /* 0x000fc80008000000 */
[----:B------:R-:W-:Y:S01]  /*2410*/  @UP1 UMOV UR36, UR4 ;  /* 0x0000000400241c82 */ /* 0x000fe20008000000 */
[----:B------:R-:W-:Y:S05]  /*2420*/  BRA.U !UP0, `(.L_x_41) ;  /* 0x0000000108d47547 */ /* 0x000fea000b800000 */
[----:B------:R-:W2:Y:S01]  /*2430*/  LDCU.128 UR12, c[0x0][0xb10] ;  /* 0x00016200ff0c77ac */ /* 0x000ea20008000c00 */
[----:B------:R-:W3:Y:S01]  /*2440*/  LDCU UR25, c[0x0][0xb20] ;  /* 0x00016400ff1977ac */ /* 0x000ee20008000800 */
[----:B------:R-:W4:Y:S01]  /*2450*/  LDCU UR20, c[0x0][0xb0c] ;  /* 0x00016180ff1477ac */ /* 0x000f220008000800 */
[----:B------:R-:W1:Y:S01]  /*2460*/  LDCU.64 UR10, c[0x0][0xb28] ;  /* 0x00016500ff0a77ac */ /* 0x000e620008000a00 */
[----:B------:R-:W-:Y:S02]  /*2470*/  UISETP.NE.AND UP3, UPT, UR40, 0x1, UPT ;  /* 0x000000012800788c */ /* 0x000fe4000bf65270 */
[----:B--2---:R-:W-:Y:S02]  /*2480*/  UIMAD.WIDE.U32 UR16, UR39, UR15, URZ ;  /* 0x0000000f271072a5 */ /* 0x004fe4000f8e00ff */
[----:B------:R-:W-:Y:S02]  /*2490*/  UIMAD.WIDE.U32 UR8, UR41, UR12, URZ ;  /* 0x0000000c290872a5 */ /* 0x000fe4000f8e00ff */
[----:B------:R-:W-:-:S02]  /*24a0*/  UISETP.NE.AND UP0, UPT, UR14, 0x1, UPT ;  /* 0x000000010e00788c */ /* 0x000fc4000bf05270 */
[----:B------:R-:W-:Y:S01]  /*24b0*/  UIMAD.WIDE.U32 UR22, UR37, UR15, URZ ;  /* 0x0000000f251672a5 */ /* 0x000fe2000f8e00ff */
[----:B------:R-:W-:Y:S02]  /*24c0*/  UMOV UR16, UR17 ;  /* 0x0000001100107c82 */ /* 0x000fe40008000000 */
[----:B------:R-:W-:Y:S01]  /*24d0*/  UMOV UR8, UR9 ;  /* 0x0000000900087c82 */ /* 0x000fe20008000000 */
[----:B---3--:R-:W-:Y:S02]  /*24e0*/  USHF.R.U32.HI UR16, URZ, UR25, UR16 ;  /* 0x00000019ff107299 */ /* 0x008fe40008011610 */
[----:B----4-:R-:W-:Y:S02]  /*24f0*/  UISETP.NE.AND UP2, UPT, UR20, 0x1, UPT ;  /* 0x000000011400788c */ /* 0x010fe4000bf45270 */
[----:B------:R-:W-:Y:S02]  /*2500*/  USHF.R.U32.HI UR8, URZ, UR13, UR8 ;  /* 0x0000000dff087299 */ /* 0x000fe40008011608 */
[----:B------:R-:W-:-:S02]  /*2510*/  USEL UR6, UR39, UR16, !UP0 ;  /* 0x0000001027067287 */ /* 0x000fc4000c000000 */
[----:B------:R-:W-:Y:S02]  /*2520*/  USEL UR8, UR41, UR8, !UP2 ;  /* 0x0000000829087287 */ /* 0x000fe4000d000000 */
[----:B-1----:R-:W-:Y:S01]  /*2530*/  UIMAD.WIDE.U32 UR16, UR6, UR10, URZ ;  /* 0x0000000a061072a5 */ /* 0x002fe2000f8e00ff */
[----:B------:R-:W-:Y:S01]  /*2540*/  UMOV UR4, UR23 ;  /* 0x0000001700047c82 */ /* 0x000fe20008000000 */
[----:B------:R-:W-:Y:S02]  /*2550*/  UIMAD.WIDE.U32 UR18, UR38, UR12, URZ ;  /* 0x0000000c261272a5 */ /* 0x000fe4000f8e00ff */
[----:B------:R-:W-:-:S03]  /*2560*/  UIMAD.WIDE.U32 UR22, UR8, UR10, URZ ;  /* 0x0000000a081672a5 */ /* 0x000fc6000f8e00ff */
[----:B------:R-:W-:Y:S01]  /*2570*/  UMOV UR16, UR17 ;  /* 0x0000001100107c82 */ /* 0x000fe20008000000 */
[----:B------:R-:W-:Y:S02]  /*2580*/  USHF.R.U32.HI UR4, URZ, UR25, UR4 ;  /* 0x00000019ff047299 */ /* 0x000fe40008011604 */
[----:B------:R-:W-:Y:S01]  /*2590*/  @UP3 USHF.R.U32.HI UR6, URZ, UR11, UR16 ;  /* 0x0000000bff063299 */ /* 0x000fe20008011610 */
[----:B------:R-:W-:Y:S01]  /*25a0*/  UMOV UR18, UR19 ;  /* 0x0000001300127c82 */ /* 0x000fe20008000000 */
[----:B------:R-:W-:Y:S01]  /*25b0*/  UMOV UR22, UR23 ;  /* 0x0000001700167c82 */ /* 0x000fe20008000000 */
[----:B------:R-:W-:Y:S02]  /*25c0*/  USHF.R.U32.HI UR13, URZ, UR13, UR18 ;  /* 0x0000000dff0d7299 */ /* 0x000fe40008011612 */
[----:B------:R-:W-:Y:S02]  /*25d0*/  USEL UR4, UR37, UR4, !UP0 ;  /* 0x0000000425047287 */ /* 0x000fe4000c000000 */
[----:B------:R-:W-:-:S02]  /*25e0*/  @UP3 USHF.R.U32.HI UR8, URZ, UR11, UR22 ;  /* 0x0000000bff083299 */ /* 0x000fc40008011616 */
[----:B------:R-:W-:Y:S02]  /*25f0*/  UIMAD UR9, UR40, UR6, URZ ;  /* 0x00000006280972a4 */ /* 0x000fe4000f8e02ff */
[----:B------:R-:W-:Y:S02]  /*2600*/  USEL UR6, UR38, UR13, !UP2 ;  /* 0x0000000d26067287 */ /* 0x000fe4000d000000 */
[----:B------:R-:W-:Y:S02]  /*2610*/  UIMAD UR12, UR40, UR8, URZ ;  /* 0x00000008280c72a4 */ /* 0x000fe4000f8e02ff */
[----:B------:R-:W-:Y:S02]  /*2620*/  UISETP.GE.AND UP0, UPT, UR4, UR9, UPT ;  /* 0x000000090400728c */ /* 0x000fe4000bf06270 */
[----:B------:R-:W-:Y:S02]  /*2630*/  UIMAD.WIDE.U32 UR16, UR4, UR10, URZ ;  /* 0x0000000a041072a5 */ /* 0x000fe4000f8e00ff */
[----:B------:R-:W-:-:S02]  /*2640*/  UISETP.GE.OR UP0, UPT, UR6, UR12, UP0 ;  /* 0x0000000c0600728c */ /* 0x000fc40008706670 */
        /* <DEDUP_REMOVED lines=19> */
.L_x_41:
[----:B------:R-:W2:Y:S02]  /*2780*/  LDCU UR4, c[0x0][0xb30] ;  /* 0x00016600ff0477ac */ /* 0x000ea40008000800 */
[----:B--2---:R-:W-:-:S09]  /*2790*/  UISETP.NE.AND UP0, UPT, UR4, 0x1, UPT ;  /* 0x000000010400788c */ /* 0x004fd2000bf05270 */
[----:B------:R-:W-:Y:S05]  /*27a0*/  BRA.U UP0, `(.L_x_42) ;  /* 0x0000000100447547 */ /* 0x000fea000b800000 */
[----:B------:R-:W2:Y:S01]  /*27b0*/  LDCU.128 UR12, c[0x0][0xb10] ;  /* 0x00016200ff0c77ac */ /* 0x000ea20008000c00 */
[----:B------:R-:W3:Y:S01]  /*27c0*/  LDCU UR16, c[0x0][0xb0c] ;  /* 0x00016180ff1077ac */ /* 0x000ee20008000800 */
[----:B------:R-:W4:Y:S01]  /*27d0*/  LDCU UR17, c[0x0][0xb20] ;  /* 0x00016400ff1177ac */ /* 0x000f220008000800 */
[----:B--2---:R-:W-:Y:S02]  /*27e0*/  UIMAD.WIDE.U32 UR10, UR38, UR12, URZ ;  /* 0x0000000c260a72a5 */ /* 0x004fe4000f8e00ff */
[----:B------:R-:W-:Y:S02]  /*27f0*/  UIMAD.WIDE.U32 UR8, UR37, UR15, URZ ;  /* 0x0000000f250872a5 */ /* 0x000fe4000f8e00ff */
[----:B---3--:R-:W-:Y:S02]  /*2800*/  UISETP.NE.AND UP2, UPT, UR16, 0x1, UPT ;  /* 0x000000011000788c */ /* 0x008fe4000bf45270 */
[----:B------:R-:W-:Y:S01]  /*2810*/  UISETP.NE.AND UP0, UPT, UR14, 0x1, UPT ;  /* 0x000000010e00788c */ /* 0x000fe2000bf05270 */
[----:B------:R-:W-:-:S02]  /*2820*/  UMOV UR6, UR11 ;  /* 0x0000000b00067c82 */ /* 0x000fc40008000000 */
[----:B------:R-:W-:Y:S01]  /*2830*/  UMOV UR4, UR9 ;  /* 0x0000000900047c82 */ /* 0x000fe20008000000 */
[----:B------:R-:W-:Y:S02]  /*2840*/  USHF.R.U32.HI UR6, URZ, UR13, UR6 ;  /* 0x0000000dff067299 */ /* 0x000fe40008011606 */
[----:B----4-:R-:W-:Y:S02]  /*2850*/  USHF.R.U32.HI UR4, URZ, UR17, UR4 ;  /* 0x00000011ff047299 */ /* 0x010fe40008011604 */
[----:B------:R-:W-:Y:S02]  /*2860*/  USEL UR6, UR38, UR6, !UP2 ;  /* 0x0000000626067287 */ /* 0x000fe4000d000000 */
[----:B------:R-:W-:-:S04]  /*2870*/  USEL UR4, UR37, UR4, !UP0 ;  /* 0x0000000425047287 */ /* 0x000fc8000c000000 */
[----:B------:R-:W-:Y:S02]  /*2880*/  UIADD3 UR8, UPT, UPT, UR6, -UR4, URZ ;  /* 0x8000000406087290 */ /* 0x000fe4000fffe0ff */
[----:B------:R-:W-:Y:S02]  /*2890*/  UIADD3 UR4, UPT, UPT, -UR6, UR4, URZ ;  /* 0x0000000406047290 */ /* 0x000fe4000fffe1ff */
[----:B------:R-:W-:Y:S02]  /*28a0*/  UIMAD UR37, UR8, UR14, UR37 ;  /* 0x0000000e082572a4 */ /* 0x000fe4000f8e0225 */
[----:B------:R-:W-:-:S12]  /*28b0*/  UIMAD UR38, UR4, UR16, UR38 ;  /* 0x00000010042672a4 */ /* 0x000fd8000f8e0226 */
.L_x_42:
[----:B------:R-:W-:Y:S01]  /*28c0*/  VIADD R11, R11, 0x1 ;  /* 0x000000010b0b7836 */ /* 0x000fe20000000000 */
[----:B------:R-:W-:Y:S01]  /*28d0*/  PLOP3.LUT P1, PT, PT, PT, PT, 0x80, 0x8 ;  /* 0x000000000008781c */ /* 0x000fe20003f2f070 */
[----:B------:R-:W-:Y:S02]  /*28e0*/  UIADD3 UR46, UPT, UPT, UR38, UR58, URZ ;  /* 0x0000003a262e7290 */ /* 0x000fe4000fffe0ff */
[----:B------:R-:W-:Y:S01]  /*28f0*/  UIADD3 UR45, UPT, UPT, UR37, UR55, URZ ;  /* 0x00000037252d7290 */ /* 0x000fe2000fffe0ff */
[----:B------:R-:W-:-:S04]  /*2900*/  ISETP.NE.AND P0, PT, R11, 0x2, PT ;  /* 0x000000020b00780c */ /* 0x000fc80003f05270 */
[----:B-1----:R-:W-:Y:S02]  /*2910*/  SEL R0, RZ, 0x1, P0 ;  /* 0x00000001ff007807 */ /* 0x002fe40000000000 */
[----:B------:R-:W-:Y:S02]  /*2920*/  SEL R11, R11, RZ, P0 ;  /* 0x000000ff0b0b7207 */ /* 0x000fe40000000000 */
[----:B------:R-:W-:Y:S01]  /*2930*/  LOP3.LUT R10, R10, R0, RZ, 0x3c, !PT ;  /* 0x000000000a0a7212 */ /* 0x000fe200078e3cff */
[----:B------:R-:W-:Y:S06]  /*2940*/  BRA.U UP1, `(.L_x_43) ;  /* 0xfffffff101607547 */ /* 0x000fec000b83ffff */
[----:B------:R-:W-:Y:S01]  /*2950*/  UIADD3 UR7, UPT, UPT, UR7, 0x88, URZ ;  /* 0x0000008807077890 */ /* 0x000fe2000fffe0ff */
[----:B------:R-:W-:-:S03]  /*2960*/  SHF.L.U32 R2, R12, 0x1f, RZ ;  /* 0x0000001f0c027819 */ /* 0x000fc600000006ff */
[----:B------:R-:W-:-:S09]  /*2970*/  ULEA UR4, UR5, UR7, 0x3 ;  /* 0x0000000705047291 */ /* 0x000fd2000f8e18ff */
[----:B------:R-:W1:Y:S02]  /*2980*/  SYNCS.PHASECHK.TRANS64.TRYWAIT P0, [UR4], R2 ;  /* 0x00000002ff0075a7 */ /* 0x000e640008001104 */
[----:B-1----:R-:W-:Y:S05]  /*2990*/  @!P0 BRA `(.L_x_44) ;  /* 0x0000005000248947 */ /* 0x002fea0003800000 */
.L_x_121:
[----:B------:R-:W-:-:S04]  /*29a0*/  UIADD3 UR4, UPT, UPT, UR5, 0x1, URZ ;  /* 0x0000000105047890 */ /* 0x000fc8000fffe0ff */
[----:B------:R-:W-:-:S04]  /*29b0*/  UISETP.NE.AND UP0, UPT, UR4, 0x11, UPT ;  /* 0x000000110400788c */ /* 0x000fc8000bf05270 */
[----:B------:R-:W-:Y:S02]  /*29c0*/  USEL UR6, URZ, 0x1, UP0 ;  /* 0x00000001ff067887 */ /* 0x000fe40008000000 */
[----:B------:R-:W-:-:S04]  /*29d0*/  USEL UR4, UR4, URZ, UP0 ;  /* 0x000000ff04047287 */ /* 0x000fc80008000000 */
[----:B------:R-:W-:Y:S01]  /*29e0*/  ULEA UR5, UR4, UR7, 0x3 ;  /* 0x0000000704057291 */ /* 0x000fe2000f8e18ff */
[----:B-1----:R-:W-:-:S04]  /*29f0*/  LOP3.LUT R2, R12, UR6, RZ, 0x3c, !PT ;  /* 0x000000060c027c12 */ /* 0x002fc8000f8e3cff */
[----:B------:R-:W-:-:S04]  /*2a00*/  SHF.L.U32 R3, R2, 0x1f, RZ ;  /* 0x0000001f02037819 */ /* 0x000fc800000006ff */
[----:B------:R-:W1:Y:S02]  /*2a10*/  SYNCS.PHASECHK.TRANS64.TRYWAIT P0, [UR5], R3 ;  /* 0x00000003ff0075a7 */ /* 0x000e640008001105 */
[----:B-1----:R-:W-:Y:S05]  /*2a20*/  @!P0 BRA `(.L_x_45) ;  /* 0x0000005000188947 */ /* 0x002fea0003800000 */
.L_x_123:
[----:B------:R-:W-:-:S04]  /*2a30*/  UIADD3 UR4, UPT, UPT, UR4, 0x1, URZ ;  /* 0x0000000104047890 */ /* 0x000fc8000fffe0ff */
[----:B------:R-:W-:-:S04]  /*2a40*/  UISETP.NE.AND UP0, UPT, UR4, 0x11, UPT ;  /* 0x000000110400788c */ /* 0x000fc8000bf05270 */
[----:B------:R-:W-:Y:S02]  /*2a50*/  USEL UR6, URZ, 0x1, UP0 ;  /* 0x00000001ff067887 */ /* 0x000fe40008000000 */
[----:B------:R-:W-:-:S04]  /*2a60*/  USEL UR4, UR4, URZ, UP0 ;  /* 0x000000ff04047287 */ /* 0x000fc80008000000 */
[----:B------:R-:W-:Y:S01]  /*2a70*/  ULEA UR5, UR4, UR7, 0x3 ;  /* 0x0000000704057291 */ /* 0x000fe2000f8e18ff */
[----:B------:R-:W-:-:S04]  /*2a80*/  LOP3.LUT R2, R2, UR6, RZ, 0x3c, !PT ;  /* 0x0000000602027c12 */ /* 0x000fc8000f8e3cff */
[----:B-1----:R-:W-:-:S04]  /*2a90*/  SHF.L.U32 R3, R2, 0x1f, RZ ;  /* 0x0000001f02037819 */ /* 0x002fc800000006ff */
[----:B------:R-:W1:Y:S02]  /*2aa0*/  SYNCS.PHASECHK.TRANS64.TRYWAIT P0, [UR5], R3 ;  /* 0x00000003ff0075a7 */ /* 0x000e640008001105 */
[----:B-1----:R-:W-:Y:S05]  /*2ab0*/  @!P0 BRA `(.L_x_46) ;  /* 0x00000050000c8947 */ /* 0x002fea0003800000 */
.L_x_125:
        /* <DEDUP_REMOVED lines=9> */
.L_x_127:
        /* <DEDUP_REMOVED lines=9> */
.L_x_129:
        /* <DEDUP_REMOVED lines=9> */
.L_x_131:
        /* <DEDUP_REMOVED lines=9> */
.L_x_133:
        /* <DEDUP_REMOVED lines=9> */
.L_x_135:
        /* <DEDUP_REMOVED lines=9> */
.L_x_137:
        /* <DEDUP_REMOVED lines=9> */
.L_x_139:
        /* <DEDUP_REMOVED lines=9> */
.L_x_141:
        /* <DEDUP_REMOVED lines=9> */
.L_x_143:
        /* <DEDUP_REMOVED lines=9> */
.L_x_145:
        /* <DEDUP_REMOVED lines=9> */
.L_x_147:
        /* <DEDUP_REMOVED lines=9> */
.L_x_149:
        /* <DEDUP_REMOVED lines=9> */
.L_x_151:
[----:B------:R-:W-:-:S04]  /*3210*/  UIADD3 UR4, UPT, UPT, UR4, 0x1, URZ ;  /* 0x0000000104047890 */ /* 0x000fc8000fffe0ff */
[----:B------:R-:W-:-:S04]  /*3220*/  UISETP.NE.AND UP0, UPT, UR4, 0x11, UPT ;  /* 0x000000110400788c */ /* 0x000fc8000bf05270 */
[----:B------:R-:W-:Y:S02]  /*3230*/  USEL UR5, URZ, 0x1, UP0 ;  /* 0x00000001ff057887 */ /* 0x000fe40008000000 */
[----:B------:R-:W-:-:S04]  /*3240*/  USEL UR4, UR4, URZ, UP0 ;  /* 0x000000ff04047287 */ /* 0x000fc80008000000 */
[----:B------:R-:W-:Y:S01]  /*3250*/  ULEA UR4, UR4, UR7, 0x3 ;  /* 0x0000000704047291 */ /* 0x000fe2000f8e18ff */
[----:B------:R-:W-:-:S04]  /*3260*/  LOP3.LUT R2, R2, UR5, RZ, 0x3c, !PT ;  /* 0x0000000502027c12 */ /* 0x000fc8000f8e3cff */
[----:B------:R-:W-:Y:S01]  /*3270*/  SHF.L.U32 R2, R2, 0x1f, RZ ;  /* 0x0000001f02027819 */ /* 0x000fe200000006ff */
[----:B-1----:R-:W-:-:S07]  /*3280*/  IMAD.U32 R0, RZ, RZ, UR4 ;  /* 0x00000004ff007e24 */ /* 0x002fce000f8e00ff */
.L_x_60:
[----:B-1----:R1:W2:Y:S02]  /*3290*/  SYNCS.PHASECHK.TRANS64.TRYWAIT P0, [R0+URZ], R2 ;  /* 0x00000002000075a7 */ /* 0x0022a400080011ff */
[----:B--2---:R-:W-:Y:S05]  /*32a0*/  @!P0 NANOSLEEP.SYNCS 0x989680 ;  /* 0x009896800000895d */ /* 0x004fea0003900000 */
[----:B------:R-:W2:Y:S02]  /*32b0*/  @!P0 SYNCS.PHASECHK.TRANS64 P0, [R0+URZ], R2 ;  /* 0x00000002000085a7 */ /* 0x000ea400080010ff */
[----:B--2---:R-:W-:Y:S05]  /*32c0*/  @P0 EXIT ;  /* 0x000000000000094d */ /* 0x004fea0003800000 */
[----:B------:R-:W-:Y:S05]  /*32d0*/  BRA `(.L_x_60) ;  /* 0xfffffffc00ec7947 */ /* 0x000fea000383ffff */
.L_x_23:
[----:B------:R-:W-:-:S04]  /*32e0*/  UISETP.NE.AND UP0, UPT, UR61, URZ, UPT ;  /* 0x000000ff3d00728c */ /* 0x000fc8000bf05270 */
[----:B------:R-:W-:-:S09]  /*32f0*/  UISETP.NE.OR UP0, UPT, UR22, 0x1, UP0 ;  /* 0x000000011600788c */ /* 0x000fd20008705670 */
[----:B------:R-:W-:Y:S05]  /*3300*/  BRA.U UP0, `(.L_x_61) ;  /* 0x0000000500487547 */ /* 0x000fea000b800000 */
[----:B------:R-:W-:Y:S01]  /*3310*/  ISETP.GE.U32.AND P2, PT, R0, 0x8, PT ;  /* 0x000000080000780c */ /* 0x000fe20003f46070 */
[----:B------:R-:W-:Y:S01]  /*3320*/  IMAD.MOV.U32 R12, RZ, RZ, 0x1 ;  /* 0x00000001ff0c7424 */ /* 0x000fe200078e00ff */
[----:B------:R-:W-:Y:S02]  /*3330*/  CS2R R10, SRZ ;  /* 0x00000000000a7805 */ /* 0x000fe4000001ff00 */
[----:B------:R-:W-:Y:S01]  /*3340*/  CS2R R8, SRZ ;  /* 0x0000000000087805 */ /* 0x000fe2000001ff00 */
[----:B------:R-:W-:Y:S01]  /*3350*/  UMOV UR4, 0x400 ;  /* 0x0000040000047882 */ /* 0x000fe20000000000 */
[----:B------:R-:W-:Y:S01]  /*3360*/  UMOV UR5, URZ ;  /* 0x000000ff00057c82 */ /* 0x000fe20008000000 */
[----:B------:R-:W-:-:S12]  /*3370*/  ULEA UR6, UR61, UR4, 0x18 ;  /* 0x000000043d067291 */ /* 0x000fd8000f8ec0ff */
.L_x_65:
[----:B------:R-:W-:Y:S02]  /*3380*/  LEA R2, R8, UR6, 0x3 ;  /* 0x0000000608027c11 */ /* 0x000fe4000f8e18ff */
[----:B------:R-:W-:-:S03]  /*3390*/  SHF.L.U32 R4, R9, 0x1f, RZ ;  /* 0x0000001f09047819 */ /* 0x000fc600000006ff */
[----:B------:R-:W-:Y:S01]  /*33a0*/  VIADD R5, R2, 0x1a0 ;  /* 0x000001a002057836 */ /* 0x000fe20000000000 */
[----:B------:R-:W1:Y:S02]  /*33b0*/  SYNCS.PHASECHK.TRANS64.TRYWAIT P0, [R2+URZ+0x190], R4 ;  /* 0x00019004020075a7 */ /* 0x000e6400080011ff */
[----:B-1----:R-:W-:Y:S05]  /*33c0*/  @!P0 BRA `(.L_x_62) ;  /* 0x0000004c00188947 */ /* 0x002fea0003800000 */
.L_x_152:
[----:B------:R-:W-:Y:S01]  /*33d0*/  ULEA UR4, UR5, UR6, 0x3 ;  /* 0x0000000605047291 */ /* 0x000fe2000f8e18ff */
[----:B-1----:R-:W-:Y:S01]  /*33e0*/  PRMT R2, RZ, 0x654, R5 ;  /* 0x00000654ff027816 */ /* 0x002fe20000000005 */
[----:B------:R-:W-:Y:S01]  /*33f0*/  @!P2 IMAD.MOV.U32 R4, RZ, RZ, 0x10 ;  /* 0x00000010ff04a424 */ /* 0x000fe200078e00ff */
[----:B------:R-:W-:Y:S01]  /*3400*/  SHF.L.U32 R5, R12, 0x1f, RZ ;  /* 0x0000001f0c057819 */ /* 0x000fe200000006ff */
[----:B------:R-:W-:Y:S01]  /*3410*/  UIADD3 UR7, UPT, UPT, UR4, 0x130, URZ ;  /* 0x0000013004077890 */ /* 0x000fe2000fffe0ff */
[----:B------:R1:W-:Y:S05]  /*3420*/  SYNCS.ARRIVE.TRANS64.RED.A1T0 RZ, [R2+URZ], RZ ;  /* 0x000000ff02ff79a7 */ /* 0x0003ea00081004ff */
[----:B------:R-:W-:Y:S01]  /*3430*/  IMAD.U32 R6, RZ, RZ, UR7 ;  /* 0x00000007ff067e24 */ /* 0x000fe2000f8e00ff */
[----:B------:R-:W2:Y:S04]  /*3440*/  SYNCS.PHASECHK.TRANS64.TRYWAIT P0, [UR4+0x140], R5 ;  /* 0x00014005ff0075a7 */ /* 0x000ea80008001104 */
[----:B------:R-:W-:Y:S01]  /*3450*/  PRMT R6, R0, 0x654, R6 ;  /* 0x0000065400067816 */ /* 0x000fe20000000006 */
[----:B-12---:R-:W-:Y:S06]  /*3460*/  @!P0 BRA `(.L_x_63) ;  /* 0x0000004c00048947 */ /* 0x006fec0003800000 */
.L_x_154:
[----:B------:R-:W-:Y:S01]  /*3470*/  ULEA UR8, UR5, UR6, 0x4 ;  /* 0x0000000605087291 */ /* 0x000fe2000f8e20ff */
[----:B------:R-:W-:Y:S01]  /*3480*/  SEL R3, R6, R3, !P2 ;  /* 0x0000000306037207 */ /* 0x000fe20005000000 */
[----:B------:R-:W-:Y:S01]  /*3490*/  UIADD3 UR9, UPT, UPT, UR4, 0x130, URZ ;  /* 0x0000013004097890 */ /* 0x000fe2000fffe0ff */
[----:B-1----:R-:W-:Y:S01]  /*34a0*/  LEA R2, R11, UR6, 0x3 ;  /* 0x000000060b027c11 */ /* 0x002fe2000f8e18ff */
[----:B------:R-:W-:Y:S01]  /*34b0*/  UIADD3 UR8, UPT, UPT, UR8, 0x1c0, URZ ;  /* 0x000001c008087890 */ /* 0x000fe2000fffe0ff */
[----:B------:R1:W-:Y:S01]  /*34c0*/  @!P2 SYNCS.ARRIVE.TRANS64.RED RZ, [R3+URZ], R4 ;  /* 0x0000000403ffa9a7 */ /* 0x0003e200080004ff */
[----:B------:R-:W-:Y:S01]  /*34d0*/  UIADD3 UR4, UPT, UPT, UR5, 0x1, URZ ;  /* 0x0000000105047890 */ /* 0x000fe2000fffe0ff */
[----:B------:R-:W-:-:S03]  /*34e0*/  VIADD R8, R8, 0x1 ;  /* 0x0000000108087836 */ /* 0x000fc60000000000 */
[----:B------:R-:W-:Y:S02]  /*34f0*/  UISETP.NE.AND UP0, UPT, UR4, 0x2, UPT ;  /* 0x000000020400788c */ /* 0x000fe4000bf05270 */
[----:B------:R-:W-:Y:S01]  /*3500*/  ISETP.NE.AND P0, PT, R8, 0x2, PT ;  /* 0x000000020800780c */ /* 0x000fe20003f05270 */
[----:B------:R-:W-:Y:S06]  /*3510*/  UGETNEXTWORKID.BROADCAST [UR8], [UR9] ;  /* 0x00000000080073ca */ /* 0x000fec0008000100 */
[----:B------:R-:W-:Y:S02]  /*3520*/  USEL UR7, URZ, 0x1, UP0 ;  /* 0x00000001ff077887 */ /* 0x000fe40008000000 */
[----:B------:R-:W-:-:S04]  /*3530*/  USEL UR5, UR4, URZ, UP0 ;  /* 0x000000ff04057287 */ /* 0x000fc80008000000 */
[----:B------:R-:W-:Y:S02]  /*3540*/  LOP3.LUT R12, R12, UR7, RZ, 0x3c, !PT ;  /* 0x000000070c0c7c12 */ /* 0x000fe4000f8e3cff */
[----:B-1----:R-:W-:-:S04]  /*3550*/  SHF.L.U32 R4, R10, 0x1f, RZ ;  /* 0x0000001f0a047819 */ /* 0x002fc800000006ff */
[----:B------:R-:W1:Y:S02]  /*3560*/  SYNCS.PHASECHK.TRANS64.TRYWAIT P1, [R2+URZ+0x130], R4 ;  /* 0x00013004020075a7 */ /* 0x000e6400080211ff */
[----:B-1----:R-:W-:Y:S05]  /*3570*/  @!P1 BRA `(.L_x_64) ;  /* 0x0000004800d89947 */ /* 0x002fea0003800000 */
.L_x_155:
[C---:B-1----:R-:W-:Y:S01]  /*3580*/  LEA R4, R11.reuse, UR6, 0x4 ;  /* 0x000000060b047c11 */ /* 0x042fe2000f8e20ff */
[----:B------:R-:W-:Y:S01]  /*3590*/  VIADD R2, R2, 0x140 ;  /* 0x0000014002027836 */ /* 0x000fe20000000000 */
[----:B------:R-:W-:Y:S01]  /*35a0*/  SEL R8, R8, RZ, P0 ;  /* 0x000000ff08087207 */ /* 0x000fe20000000000 */
[----:B------:R-:W-:-:S03]  /*35b0*/  VIADD R11, R11, 0x1 ;  /* 0x000000010b0b7836 */ /* 0x000fc60000000000 */
[----:B------:R-:W1:Y:S01]  /*35c0*/  LDS.128 R4, [R4+0x1c0] ;  /* 0x0001c00004047984 */ /* 0x000e620000000c00 */
[----:B------:R-:W-:Y:S02]  /*35d0*/  PRMT R2, RZ, 0x654, R2 ;  /* 0x00000654ff027816 */ /* 0x000fe40000000002 */
[C---:B------:R-:W-:Y:S01]  /*35e0*/  ISETP.NE.AND P1, PT, R11.reuse, 0x2, PT ;  /* 0x000000020b00780c */ /* 0x040fe20003f25270 */
[----:B------:R-:W-:Y:S01]  /*35f0*/  @!PT LDS RZ, [RZ] ;  /* 0x00000000fffff984 */ /* 0x000fe20000000800 */
[----:B------:R-:W-:Y:S01]  /*3600*/  @!PT LDS RZ, [RZ] ;  /* 0x00000000fffff984 */ /* 0x000fe20000000800 */
[----:B------:R-:W-:Y:S01]  /*3610*/  @!PT LDS RZ, [RZ] ;  /* 0x00000000fffff984 */ /* 0x000fe20000000800 */
[----:B------:R-:W-:Y:S01]  /*3620*/  @!PT LDS RZ, [RZ] ;  /* 0x00000000fffff984 */ /* 0x000fe20000000800 */
[----:B------:R2:W-:Y:S06]  /*3630*/  MEMBAR.ALL.CTA ;  /* 0x0000000000007992 */ /* 0x0005ec0000008000 */
[----:B--2---:R-:W2:Y:S01]  /*3640*/  FENCE.VIEW.ASYNC.S ;  /* 0x00000000000073c6 */ /* 0x004ea20000000000 */
[----:B------:R-:W-:Y:S01]  /*3650*/  SEL R11, R11, RZ, P1 ;  /* 0x000000ff0b0b7207 */ /* 0x000fe20000800000 */
[----:B--2---:R2:W-:Y:S01]  /*3660*/  SYNCS.ARRIVE.TRANS64.RED.A1T0 RZ, [R2+URZ], RZ ;  /* 0x000000ff02ff79a7 */ /* 0x0045e200081004ff */
[----:B-1----:R-:W-:-:S02]  /*3670*/  LOP3.LUT P3, RZ, R6, 0x1, RZ, 0xc0, !PT ;  /* 0x0000000106ff7812 */ /* 0x002fc4000786c0ff */
[----:B------:R-:W-:-:S04]  /*3680*/  SEL R4, RZ, 0x1, P1 ;  /* 0x00000001ff047807 */ /* 0x000fc80000800000 */
[----:B------:R-:W-:Y:S02]  /*3690*/  LOP3.LUT R10, R10, R4, RZ, 0x3c, !PT ;  /* 0x000000040a0a7212 */ /* 0x000fe400078e3cff */
[----:B--2---:R-:W-:-:S04]  /*36a0*/  SEL R2, RZ, 0x1, P0 ;  /* 0x00000001ff027807 */ /* 0x004fc80000000000 */
[----:B------:R-:W-:Y:S01]  /*36b0*/  LOP3.LUT R9, R9, R2, RZ, 0x3c, !PT ;  /* 0x0000000209097212 */ /* 0x000fe200078e3cff */
[----:B------:R-:W-:Y:S06]  /*36c0*/  @P3 BRA `(.L_x_65) ;  /* 0xfffffffc002c3947 */ /* 0x000fec000383ffff */
[----:B------:R-:W-:Y:S01]  /*36d0*/  ULEA UR4, UR5, UR6, 0x3 ;  /* 0x0000000605047291 */ /* 0x000fe2000f8e18ff */
[----:B------:R-:W-:-:S08]  /*36e0*/  SHF.L.U32 R2, R12, 0x1f, RZ ;  /* 0x0000001f0c027819 */ /* 0x000fd000000006ff */
[----:B------:R-:W1:Y:S02]  /*36f0*/  SYNCS.PHASECHK.TRANS64 P0, [UR4+0x140], R2 ;  /* 0x00014002ff0075a7 */ /* 0x000e640008001004 */
[----:B-1----:R-:W-:Y:S05]  /*3700*/  @P0 BRA `(.L_x_66) ;  /* 0x0000000000080947 */ /* 0x002fea0003800000 */
[----:B------:R-:W1:Y:S02]  /*3710*/  SYNCS.PHASECHK.TRANS64.TRYWAIT P0, [UR4+0x140], R2 ;  /* 0x00014002ff0075a7 */ /* 0x000e640008001104 */
[----:B-1----:R-:W-:Y:S05]  /*3720*/  @!P0 BRA `(.L_x_67) ;  /* 0x0000004800808947 */ /* 0x002fea0003800000 */
.L_x_66:
[----:B------:R-:W-:-:S04]  /*3730*/  UIADD3 UR7, UPT, UPT, UR5, 0x1, URZ ;  /* 0x0000000105077890 */ /* 0x000fc8000fffe0ff */
[----:B------:R-:W-:-:S04]  /*3740*/  UISETP.NE.AND UP0, UPT, UR7, 0x2, UPT ;  /* 0x000000020700788c */ /* 0x000fc8000bf05270 */
[----:B------:R-:W-:Y:S02]  /*3750*/  USEL UR8, URZ, 0x1, UP0 ;  /* 0x00000001ff087887 */ /* 0x000fe40008000000 */
[----:B------:R-:W-:-:S04]  /*3760*/  USEL UR7, UR7, URZ, UP0 ;  /* 0x000000ff07077287 */ /* 0x000fc80008000000 */
[----:B------:R-:W-:Y:S01]  /*3770*/  ULEA UR7, UR7, UR6, 0x3 ;  /* 0x0000000607077291 */ /* 0x000fe2000f8e18ff */
[----:B-1----:R-:W-:-:S04]  /*3780*/  LOP3.LUT R2, R12, UR8, RZ, 0x3c, !PT ;  /* 0x000000080c027c12 */ /* 0x002fc8000f8e3cff */
[----:B------:R-:W-:-:S04]  /*3790*/  SHF.L.U32 R0, R2, 0x1f, RZ ;  /* 0x0000001f02007819 */ /* 0x000fc800000006ff */
[----:B------:R-:W1:Y:S02]  /*37a0*/  SYNCS.PHASECHK.TRANS64 P0, [UR7+0x140], R0 ;  /* 0x00014000ff0075a7 */ /* 0x000e640008001007 */
[----:B-1----:R-:W-:Y:S05]  /*37b0*/  @P0 EXIT ;  /* 0x000000000000094d */ /* 0x002fea0003800000 */
[----:B------:R-:W-:Y:S02]  /*37c0*/  SHF.L.U32 R2, R2, 0x1f, RZ ;  /* 0x0000001f02027819 */ /* 0x000fe400000006ff */
[----:B------:R-:W-:-:S07]  /*37d0*/  MOV R0, UR7 ;  /* 0x0000000700007c02 */ /* 0x000fce0008000f00 */
.L_x_68:
[----:B-1----:R1:W2:Y:S02]  /*37e0*/  SYNCS.PHASECHK.TRANS64.TRYWAIT P0, [R0+URZ+0x140], R2 ;  /* 0x00014002000075a7 */ /* 0x0022a400080011ff */
[----:B--2---:R-:W-:Y:S05]  /*37f0*/  @!P0 NANOSLEEP.SYNCS 0x989680 ;  /* 0x009896800000895d */ /* 0x004fea0003900000 */
[----:B------:R-:W2:Y:S02]  /*3800*/  @!P0 SYNCS.PHASECHK.TRANS64 P0, [R0+URZ+0x140], R2 ;  /* 0x00014002000085a7 */ /* 0x000ea400080010ff */
[----:B--2---:R-:W-:Y:S05]  /*3810*/  @P0 EXIT ;  /* 0x000000000000094d */ /* 0x004fea0003800000 */
[----:B------:R-:W-:Y:S05]  /*3820*/  BRA `(.L_x_68) ;  /* 0xfffffffc00ec7947 */ /* 0x000fea000383ffff */
.L_x_61:
[----:B------:R-:W-:Y:S05]  /*3830*/  BRA.U UP4, `(.L_x_69) ;  /* 0x0000000d04847547 */ /* 0x000fea000b800000 */
[----:B------:R-:W-:Y:S01]  /*3840*/  UMOV UR4, 0x40 ;  /* 0x0000004000047882 */ /* 0x000fe20000000000 */
[----:B------:R-:W-:Y:S01]  /*3850*/  NOP ;  /* 0x0000000000007918 */ /* 0x000fe20000000000 */
[----:B------:R-:W-:Y:S01]  /*3860*/  ULEA UR5, UR61, UR4, 0x18 ;  /* 0x000000043d057291 */ /* 0x000fe2000f8ec0ff */
[----:B------:R-:W-:Y:S02]  /*3870*/  UMOV UR6, 0x400 ;  /* 0x0000040000067882 */ /* 0x000fe40000000000 */
[----:B------:R-:W-:-:S06]  /*3880*/  ULEA UR6, UR61, UR6, 0x18 ;  /* 0x000000063d067291 */ /* 0x000fcc000f8ec0ff */
[----:B------:R-:W1:Y:S02]  /*3890*/  LDS.U8 R0, [UR5+0x1c] ;  /* 0x00001c05ff007984 */ /* 0x000e640008000000 */
[----:B-1----:R-:W-:-:S13]  /*38a0*/  ISETP.NE.AND P0, PT, R0, RZ, PT ;  /* 0x000000ff0000720c */ /* 0x002fda0003f05270 */
[----:B------:R-:W-:Y:S05]  /*38b0*/  @P0 BRA `(.L_x_70) ;  /* 0x0000000000580947 */ /* 0x000fea0003800000 */
[----:B------:R-:W-:-:S13]  /*38c0*/  ELECT P0, URZ, PT ;  /* 0x0000000000ff782f */ /* 0x000fda0003800000 */
[----:B------:R-:W-:Y:S05]  /*38d0*/  @!P0 BRA `(.L_x_71) ;  /* 0x0000000000608947 */ /* 0x000fea0003800000 */
[----:B------:R-:W-:Y:S01]  /*38e0*/  UMOV UR4, 0x10 ;  /* 0x0000001000047882 */ /* 0x000fe20000000000 */
[----:B------:R-:W-:Y:S01]  /*38f0*/  HFMA2 R0, -RZ, RZ, 0, 5.9604644775390625e-08 ;  /* 0x00000001ff007431 */ /* 0x000fe200000001ff */
[----:B------:R-:W-:-:S03]  /*3900*/  MOV R3, 0xffff ;  /* 0x0000ffff00037802 */ /* 0x000fc60000000f00 */
[----:B------:R-:W-:Y:S04]  /*3910*/  DEPBAR.LE SB1, 0x36 ;  /* 0x00009d800000791a */ /* 0x000fe80000000000 */
[----:B------:R-:W1:Y:S02]  /*3920*/  UTCATOMSWS.FIND_AND_SET.ALIGN UP0, UR4, UR4 ;  /* 0x00000004000475e3 */ /* 0x000e640008000800 */
[----:B-1----:R-:W-:Y:S01]  /*3930*/  MOV R4, UR4 ;  /* 0x0000000400047c02 */ /* 0x002fe20008000f00 */
[----:B------:R-:W-:Y:S06]  /*3940*/  BRA.U UP0, `(.L_x_72) ;  /* 0x0000000100187547 */ /* 0x000fec000b800000 */
.L_x_73:
[----:B------:R-:W-:Y:S05]  /*3950*/  NANOSLEEP 0x64 ;  /* 0x000000640000795d */ /* 0x000fea0003800000 */
[----:B------:R-:W-:-:S05]  /*3960*/  UMOV UR4, 0x10 ;  /* 0x0000001000047882 */ /* 0x000fca0000000000 */
[----:B------:R-:W-:Y:S04]  /*3970*/  DEPBAR.LE SB1, 0x36 ;  /* 0x00009d800000791a */ /* 0x000fe80000000000 */
[----:B------:R-:W1:Y:S02]  /*3980*/  UTCATOMSWS.FIND_AND_SET.ALIGN UP0, UR4, UR4 ;  /* 0x00000004000475e3 */ /* 0x000e640008000800 */
[----:B-1----:R-:W-:Y:S01]  /*3990*/  MOV R4, UR4 ;  /* 0x0000000400047c02 */ /* 0x002fe20008000f00 */
[----:B------:R-:W-:Y:S05]  /*39a0*/  BRA.U !UP0, `(.L_x_73) ;  /* 0xfffffffd08e87547 */ /* 0x000fea000b83ffff */
.L_x_72:
[-C--:B------:R-:W-:Y:S02]  /*39b0*/  SHF.L.U32 R3, R3, R4.reuse, RZ ;  /* 0x0000000403037219 */ /* 0x080fe400000006ff */
[----:B------:R-:W-:Y:S01]  /*39c0*/  SHF.L.U32 R0, R0, R4, RZ ;  /* 0x0000000400007219 */ /* 0x000fe200000006ff */
[----:B------:R-:W-:Y:S02]  /*39d0*/  IMAD.SHL.U32 R4, R4, 0x20, RZ ;  /* 0x0000002004047824 */ /* 0x000fe400078e00ff */
[----:B------:R1:W-:Y:S04]  /*39e0*/  ATOMS.OR RZ, [UR5+0x14], R3 ;  /* 0x00001403ffff798c */ /* 0x0003e8000b000005 */
[----:B------:R1:W-:Y:S04]  /*39f0*/  ATOMS.OR RZ, [UR5+0x18], R0 ;  /* 0x00001800ffff798c */ /* 0x0003e8000b000005 */
[----:B------:R1:W-:Y:S01]  /*3a00*/  STS [UR6+0x1e0], R4 ;  /* 0x0001e004ff007988 */ /* 0x0003e20008000806 */
[----:B------:R-:W-:Y:S05]  /*3a10*/  BRA `(.L_x_71) ;  /* 0x0000000000107947 */ /* 0x000fea0003800000 */
.L_x_70:
[----:B------:R-:W-:Y:S02]  /*3a20*/  MOV R0, 0xffffffff ;  /* 0xffffffff00007802 */ /* 0x000fe40000000f00 */
[----:B------:R-:W-:-:S03]  /*3a30*/  MOV R4, 0x3a60 ;  /* 0x00003a6000047802 */ /* 0x000fc60000000f00 */
[----:B------:R1:W-:Y:S04]  /*3a40*/  STS [UR6+0x1e0], R0 ;  /* 0x0001e000ff007988 */ /* 0x0003e80008000806 */
[----:B-1---5:R-:W-:Y:S05]  /*3a50*/  CALL.REL.NOINC `($__internal_1_$__cuda_sm10x_tcgen05_guardrail_trap_phase_invalid_during_alloc) ;  /* 0x0000004c00007944 */ /* 0x022fea0003c00000 */
.L_x_71:
[----:B------:R-:W-:Y:S05]  /*3a60*/  WARPSYNC.ALL ;  /* 0x0000000000007948 */ /* 0x000fea0003800000 */
[----:B------:R-:W2:Y:S01]  /*3a70*/  S2UR UR4, SR_CgaCtaId ;  /* 0x00000000000479c3 */ /* 0x000ea20000008800 */
[----:B------:R-:W-:Y:S01]  /*3a80*/  UMOV UR17, 0x400 ;  /* 0x0000040000117882 */ /* 0x000fe20000000000 */
[----:B------:R-:W-:-:S06]  /*3a90*/  NOP ;  /* 0x0000000000007918 */ /* 0x000fcc0000000000 */
[----:B------:R-:W-:Y:S06]  /*3aa0*/  BAR.ARV 0x6, 0xa0 ;  /* 0x0182800000007b1d */ /* 0x000fec0000002000 */
[----:B------:R-:W3:Y:S01]  /*3ab0*/  LDCU UR5, c[0x0][0x38c] ;  /* 0x00007180ff0577ac */ /* 0x000ee20008000800 */
[----:B------:R-:W-:Y:S01]  /*3ac0*/  LOP3.LUT R2, R2, 0xffff, RZ, 0xc0, !PT ;  /* 0x0000ffff02027812 */ /* 0x000fe200078ec0ff */
[----:B------:R-:W-:Y:S01]  /*3ad0*/  IMAD.MOV.U32 R11, RZ, RZ, 0x1 ;  /* 0x00000001ff0b7424 */ /* 0x000fe200078e00ff */
[----:B------:R-:W-:Y:S01]  /*3ae0*/  CS2R R8, SRZ ;  /* 0x0000000000087805 */ /* 0x000fe2000001ff00 */
[----:B------:R-:W4:Y:S01]  /*3af0*/  LDCU UR8, c[0x0][0x38c] ;  /* 0x00007180ff0877ac */ /* 0x000f220008000800 */
[----:B------:R-:W-:Y:S01]  /*3b00*/  R2UR UR19, R2 ;  /* 0x00000000021372ca */ /* 0x000fe200000e0000 */
[----:B------:R-:W-:Y:S01]  /*3b10*/  IMAD.MOV.U32 R10, RZ, RZ, RZ ;  /* 0x000000ffff0a7224 */ /* 0x000fe200078e00ff */
[----:B------:R-:W-:Y:S01]  /*3b20*/  UMOV UR23, URZ ;  /* 0x000000ff00177c82 */ /* 0x000fe20008000000 */
[----:B------:R-:W-:Y:S01]  /*3b30*/  UMOV UR14, URZ ;  /* 0x000000ff000e7c82 */ /* 0x000fe20008000000 */
[----:B--2---:R-:W-:Y:S01]  /*3b40*/  ULEA UR17, UR4, UR17, 0x18 ;  /* 0x0000001104117291 */ /* 0x004fe2000f8ec0ff */
[----:B------:R-:W-:Y:S01]  /*3b50*/  UMOV UR26, 0x0 ;  /* 0x00000000001a7882 */ /* 0x000fe20000000000 */
[----:B------:R-:W-:-:S02]  /*3b60*/  UMOV UR27, 0x8100490 ;  /* 0x08100490001b7882 */ /* 0x000fc40000000000 */
[----:B------:R-:W-:Y:S02]  /*3b70*/  UIADD3 UR6, UPT, UPT, UR17, 0x4400, URZ ;  /* 0x0000440011067890 */ /* 0x000fe4000fffe0ff */
[----:B------:R-:W-:Y:S02]  /*3b80*/  UIADD3 UR7, UPT, UPT, UR17, 0x26400, URZ ;  /* 0x0002640011077890 */ /* 0x000fe4000fffe0ff */
[----:B---3--:R-:W-:Y:S01]  /*3b90*/  UIADD3 UR5, UPT, UPT, UR5, 0x3f, URZ ;  /* 0x0000003f05057890 */ /* 0x008fe2000fffe0ff */
[----:B-1----:R-:W1:Y:S01]  /*3ba0*/  LDS R0, [UR17+0x1e0] ;  /* 0x0001e011ff007984 */ /* 0x002e620008000800 */
[----:B------:R-:W-:Y:S02]  /*3bb0*/  USHF.R.U32.HI UR6, URZ, 0x4, UR6 ;  /* 0x00000004ff067899 */ /* 0x000fe40008011606 */
[----:B------:R-:W-:Y:S02]  /*3bc0*/  USHF.R.S32.HI UR4, URZ, 0x1f, UR5 ;  /* 0x0000001fff047899 */ /* 0x000fe40008011405 */
[----:B------:R-:W-:-:S02]  /*3bd0*/  ULOP3.LUT UR6, UR6, 0x3fff, URZ, 0xc0, !UPT ;  /* 0x00003fff06067892 */ /* 0x000fc4000f8ec0ff */
[----:B------:R-:W-:Y:S02]  /*3be0*/  ULEA.HI UR4, UR4, UR5, URZ, 0x6 ;  /* 0x0000000504047291 */ /* 0x000fe4000f8f30ff */
[----:B------:R-:W-:Y:S02]  /*3bf0*/  USHF.R.U32.HI UR5, URZ, 0x4, UR7 ;  /* 0x00000004ff057899 */ /* 0x000fe40008011607 */
[----:B------:R-:W-:Y:S02]  /*3c00*/  USHF.R.S32.HI UR28, URZ, 0x6, UR4 ;  /* 0x00000006ff1c7899 */ /* 0x000fe40008011404 */
[----:B------:R-:W-:Y:S02]  /*3c10*/  ULOP3.LUT UR5, UR5, 0x3fff, URZ, 0xc0, !UPT ;  /* 0x00003fff05057892 */ /* 0x000fe4000f8ec0ff */
[----:B------:R-:W-:Y:S02]  /*3c20*/  UISETP.LT.AND UP0, UPT, UR28, 0x1, UPT ;  /* 0x000000011c00788c */ /* 0x000fe4000bf01270 */
[----:B------:R-:W-:-:S02]  /*3c30*/  ULOP3.LUT UR20, UR6, 0x10000, URZ, 0xfc, !UPT ;  /* 0x0001000006147892 */ /* 0x000fc4000f8efcff */
[----:B------:R-:W-:Y:S02]  /*3c40*/  USEL UR29, UR28, 0x1, !UP0 ;  /* 0x000000011c1d7887 */ /* 0x000fe4000c000000 */
[----:B------:R-:W-:Y:S02]  /*3c50*/  ULOP3.LUT UR21, UR5, 0x10000, URZ, 0xfc, !UPT ;  /* 0x0001000005157892 */ /* 0x000fe4000f8efcff */
[----:B------:R-:W-:Y:S02]  /*3c60*/  UIADD3 UR29, UPT, UPT, -UR29, URZ, URZ ;  /* 0x000000ff1d1d7290 */ /* 0x000fe4000fffe1ff */
[----:B----4-:R-:W-:Y:S01]  /*3c70*/  UISETP.GE.AND UP4, UPT, UR8, 0x1, UPT ;  /* 0x000000010800788c */ /* 0x010fe2000bf86270 */
[----:B------:R-:W-:Y:S01]  /*3c80*/  UMOV UR24, 0x0 ;  /* 0x0000000000187882 */ /* 0x000fe20000000000 */
[----:B------:R-:W-:Y:S01]  /*3c90*/  UMOV UR25, 0x8100490 ;  /* 0x0810049000197882 */ /* 0x000fe20000000000 */
[----:B-1----:R-:W-:-:S15]  /*3ca0*/  R2UR UR30, R0 ;  /* 0x00000000001e72ca */ /* 0x002fde00000e0000 */
.L_x_80:
[----:B------:R-:W-:Y:S02]  /*3cb0*/  LEA R0, R10, UR17, 0x3 ;  /* 0x000000110a007c11 */ /* 0x000fe4000f8e18ff */
[----:B------:R-:W-:Y:S02]  /*3cc0*/  SHF.L.U32 R2, R9, 0x1f, RZ ;  /* 0x0000001f09027819 */ /* 0x000fe400000006ff */
[----:B------:R-:W-:Y:S01]  /*3cd0*/  PLOP3.LUT P0, PT, PT, PT, UP4, 0x80, 0x8 ;  /* 0x000000000008781c */ /* 0x000fe20003f0f048 */
[----:B------:R-:W-:Y:S01]  /*3ce0*/  VIADD R3, R0, 0x140 ;  /* 0x0000014000037836 */ /* 0x000fe20000000000 */
[----:B-1----:R-:W1:Y:S02]  /*3cf0*/  SYNCS.PHASECHK.TRANS64.TRYWAIT P1, [R0+URZ+0x130], R2 ;  /* 0x00013002000075a7 */ /* 0x002e6400080211ff */
[----:B-1-3--:R-:W-:Y:S09]  /*3d00*/  @!P1 BRA `(.L_x_74) ;  /* 0x0000004400209947 */ /* 0x00aff20003800000 */
.L_x_157:
[----:B------:R-:W-:Y:S01]  /*3d10*/  LEA R4, R10, UR17, 0x4 ;  /* 0x000000110a047c11 */ /* 0x000fe2000f8e20ff */
[----:B------:R-:W-:Y:S01]  /*3d20*/  @UP4 ULEA UR4, UR14, UR17, 0x3 ;  /* 0x000000110e044291 */ /* 0x000fe2000f8e18ff */
[----:B------:R-:W-:Y:S01]  /*3d30*/  PLOP3.LUT P2, PT, PT, PT, PT, 0x80, 0x8 ;  /* 0x000000000008781c */ /* 0x000fe20003f4f070 */
[----:B------:R-:W-:Y:S01]  /*3d40*/  ULEA UR22, UR23, UR17, 0x3 ;  /* 0x0000001117167291 */ /* 0x000fe2000f8e18ff */
[----:B------:R-:W-:Y:S01]  /*3d50*/  PRMT R3, RZ, 0x654, R3 ;  /* 0x00000654ff037816 */ /* 0x000fe20000000003 */
[----:B------:R-:W-:Y:S01]  /*3d60*/  ULEA UR18, UR23, UR30, 0x6 ;  /* 0x0000001e17127291 */ /* 0x000fe2000f8e30ff */
[----:B------:R-:W2:Y:S01]  /*3d70*/  LDS.128 R4, [R4+0x1c0] ;  /* 0x0001c00004047984 */ /* 0x000ea20000000c00 */
[----:B-1----:R-:W-:Y:S02]  /*3d80*/  @P0 SHF.L.U32 R2, R8, 0x1f, RZ ;  /* 0x0000001f08020819 */ /* 0x002fe400000006ff */
[----:B------:R-:W-:Y:S01]  /*3d90*/  SHF.L.U32 R0, R11, 0x1f, RZ ;  /* 0x0000001f0b007819 */ /* 0x000fe200000006ff */
[----:B------:R-:W-:Y:S01]  /*3da0*/  @!PT LDS RZ, [RZ] ;  /* 0x00000000fffff984 */ /* 0x000fe20000000800 */
[----:B------:R-:W-:Y:S01]  /*3db0*/  @!PT LDS RZ, [RZ] ;  /* 0x00000000fffff984 */ /* 0x000fe20000000800 */
[----:B------:R-:W-:Y:S01]  /*3dc0*/  @!PT LDS RZ, [RZ] ;  /* 0x00000000fffff984 */ /* 0x000fe20000000800 */
[----:B------:R-:W-:Y:S01]  /*3dd0*/  @!PT LDS RZ, [RZ] ;  /* 0x00000000fffff984 */ /* 0x000fe20000000800 */
[----:B------:R1:W-:Y:S06]  /*3de0*/  MEMBAR.ALL.CTA ;  /* 0x0000000000007992 */ /* 0x0003ec0000008000 */
[----:B-1----:R-:W1:Y:S02]  /*3df0*/  FENCE.VIEW.ASYNC.S ;  /* 0x00000000000073c6 */ /* 0x002e640000000000 */
[----:B-1----:R1:W-:Y:S01]  /*3e00*/  SYNCS.ARRIVE.TRANS64.RED.A1T0 RZ, [R3+URZ], RZ ;  /* 0x000000ff03ff79a7 */ /* 0x0023e200081004ff */
[----:B------:R1:W3:Y:S01]  /*3e10*/  @P0 SYNCS.PHASECHK.TRANS64.TRYWAIT P2, [UR4], R2 ;  /* 0x00000002ff0005a7 */ /* 0x0002e20008041104 */
[----:B--2---:R-:W-:Y:S01]  /*3e20*/  LOP3.LUT P1, RZ, R6, 0x1, RZ, 0xc0, !PT ;  /* 0x0000000106ff7812 */ /* 0x004fe2000782c0ff */
[----:B------:R-:W2:Y:S02]  /*3e30*/  SYNCS.PHASECHK.TRANS64.TRYWAIT P0, [UR22+0x170], R0 ;  /* 0x00017000ff0075a7 */ /* 0x000ea40008001116 */
[----:B-123--:R-:W-:Y:S10]  /*3e40*/  @!P0 BRA `(.L_x_75) ;  /* 0x0000004000e48947 */ /* 0x00eff40003800000 */
.L_x_159:
[----:B------:R-:W-:Y:S01]  /*3e50*/  IADD3 R10, PT, PT, R10, 0x1, RZ ;  /* 0x000000010a0a7810 */ /* 0x000fe20007ffe0ff */
[----:B------:R-:W-:Y:S06]  /*3e60*/  BRA.U !UP4, `(.L_x_76) ;  /* 0x000000010c987547 */ /* 0x000fec000b800000 */
[----:B------:R-:W-:Y:S01]  /*3e70*/  UPLOP3.LUT UP2, UPT, UPT, UPT, UPT, 0x40, 0x4 ;  /* 0x000000000004789c */ /* 0x000fe20003f4e870 */
[----:B------:R-:W-:Y:S01]  /*3e80*/  UMOV UR16, UR29 ;  /* 0x0000001d00107c82 */ /* 0x000fe20008000000 */
[----:B------:R-:W-:Y:S01]  /*3e90*/  UMOV UR15, UR28 ;  /* 0x0000001c000f7c82 */ /* 0x000fe20008000000 */
[----:B------:R-:W-:-:S08]  /*3ea0*/  UMOV UR6, UR14 ;  /* 0x0000000e00067c82 */ /* 0x000fd00008000000 */
.L_x_79:
[----:B------:R-:W-:Y:S02]  /*3eb0*/  UIADD3 UR16, UPT, UPT, UR16, 0x1, URZ ;  /* 0x0000000110107890 */ /* 0x000fe4000fffe0ff */
[----:B--2---:R-:W-:Y:S02]  /*3ec0*/  ULEA UR5, UR6, UR17, 0x3 ;  /* 0x0000001106057291 */ /* 0x004fe4000f8e18ff */
[----:B------:R-:W-:Y:S01]  /*3ed0*/  UISETP.NE.AND UP3, UPT, UR16, URZ, UPT ;  /* 0x000000ff1000728c */ /* 0x000fe2000bf65270 */
[----:B---3--:R-:W-:Y:S10]  /*3ee0*/  @P2 BRA `(.L_x_77) ;  /* 0x00000000000c2947 */ /* 0x008ff40003800000 */
[----:B-1----:R-:W-:Y:S04]  /*3ef0*/  SHF.L.U32 R2, R8, 0x1f, RZ ;  /* 0x0000001f08027819 */ /* 0x002fe800000006ff */
[----:B------:R-:W1:Y:S02]  /*3f00*/  SYNCS.PHASECHK.TRANS64.TRYWAIT P0, [UR5], R2 ;  /* 0x00000002ff0075a7 */ /* 0x000e640008001105 */
[----:B-1----:R-:W-:Y:S05]  /*3f10*/  @!P0 BRA `(.L_x_78) ;  /* 0x0000004000c88947 */ /* 0x002fea0003800000 */
.L_x_77:
[----:B------:R-:W-:Y:S01]  /*3f20*/  UISETP.NE.AND UP0, UPT, UR15, 0x1, UPT ;  /* 0x000000010f00788c */ /* 0x000fe2000bf05270 */
[----:B------:R-:W-:Y:S01]  /*3f30*/  PLOP3.LUT P2, PT, PT, PT, PT, 0x80, 0x8 ;  /* 0x000000000008781c */ /* 0x000fe20003f4f070 */
[----:B------:R-:W-:Y:S02]  /*3f40*/  UIADD3 UR4, UPT, UPT, UR6, 0x1, URZ ;  /* 0x0000000106047890 */ /* 0x000fe4000fffe0ff */
[----:B------:R-:W-:Y:S02]  /*3f50*/  ULEA UR12, UR6, UR21, 0x8 ;  /* 0x00000015060c7291 */ /* 0x000fe4000f8e40ff */
[----:B------:R-:W-:Y:S01]  /*3f60*/  UISETP.NE.AND UP1, UPT, UR4, 0x11, UPT ;  /* 0x000000110400788c */ /* 0x000fe2000bf25270 */
[----:B------:R-:W-:Y:S01]  /*3f70*/  PLOP3.LUT P0, PT, PT, PT, UP0, 0x80, 0x8 ;  /* 0x000000000008781c */ /* 0x000fe20003f0f008 */
[----:B------:R-:W-:Y:S02]  /*3f80*/  UIADD3 UR10, UPT, UPT, UR12, 0x2, URZ ;  /* 0x000000020c0a7890 */ /* 0x000fe4000fffe0ff */
[----:B------:R-:W-:Y:S02]  /*3f90*/  USEL UR7, URZ, 0x1, UP1 ;  /* 0x00000001ff077887 */ /* 0x000fe40008800000 */
[----:B------:R-:W-:Y:S02]  /*3fa0*/  USEL UR14, UR4, URZ, UP1 ;  /* 0x000000ff040e7287 */ /* 0x000fe40008800000 */
[----:B------:R-:W-:Y:S02]  /*3fb0*/  UIADD3 UR15, UPT, UPT, UR15, -0x1, URZ ;  /* 0xffffffff0f0f7890 */ /* 0x000fe4000fffe0ff */
[----:B------:R-:W-:Y:S01]  /*3fc0*/  @UP0 ULEA UR4, UR14, UR17, 0x3 ;  /* 0x000000110e040291 */ /* 0x000fe2000f8e18ff */
[----:B------:R-:W-:Y:S01]  /*3fd0*/  LOP3.LUT R8, R8, UR7, RZ, 0x3c, !PT ;  /* 0x0000000708087c12 */ /* 0x000fe2000f8e3cff */
[----:B------:R-:W-:Y:S01]  /*3fe0*/  UIADD3 UR7, UPT, UPT, UR5, 0x88, URZ ;  /* 0x0000008805077890 */ /* 0x000fe2000fffe0ff */
[----:B------:R-:W-:Y:S02]  /*3ff0*/  UMOV UR13, 0x80004020 ;  /* 0x80004020000d7882 */ /* 0x000fe40000000000 */
[----:B-1----:R-:W-:Y:S01]  /*4000*/  @P0 SHF.L.U32 R0, R8, 0x1f, RZ ;  /* 0x0000001f08000819 */ /* 0x002fe200000006ff */
[----:B------:R-:W-:Y:S01]  /*4010*/  UMOV UR5, 0x80004020 ;  /* 0x8000402000057882 */ /* 0x000fe20000000000 */
[----:B------:R-:W-:Y:S01]  /*4020*/  UMOV UR11, 0x80004020 ;  /* 0x80004020000b7882 */ /* 0x000fe20000000000 */
[----:B------:R-:W-:Y:S01]  /*4030*/  UMOV UR9, 0x80004020 ;  /* 0x8000402000097882 */ /* 0x000fe20000000000 */
[----:B------:R2:W3:Y:S01]  /*4040*/  @P0 SYNCS.PHASECHK.TRANS64.TRYWAIT P2, [UR4], R0 ;  /* 0x00000000ff0005a7 */ /* 0x0004e20008041104 */
[----:B------:R-:W-:Y:S03]  /*4050*/  ULEA UR4, UR6, UR20, 0x9 ;  /* 0x0000001406047291 */ /* 0x000fe6000f8e48ff */
[----:B------:R-:W-:Y:S01]  /*4060*/  UMOV UR6, UR14 ;  /* 0x0000000e00067c82 */ /* 0x000fe20008000000 */
[----:B------:R-:W-:Y:S05]  /*4070*/  UIADD3 UR8, UPT, UPT, UR4, 0x2, URZ ;  /* 0x0000000204087890 */ /* 0x000fea000fffe0ff */
[----:B------:R2:W-:Y:S01]  /*4080*/  UTCQMMA gdesc[UR4], gdesc[UR12], tmem[UR18], tmem[UR26], idesc[UR27], UP2 ;  /* 0x00ff1a0c040075ea */ /* 0x0005e20009000312 */
[----:B------:R-:W-:Y:S03]  /*4090*/  UPLOP3.LUT UP2, UPT, UPT, UPT, UPT, 0x80, 0x8 ;  /* 0x000000000008789c */ /* 0x000fe60003f4f070 */
[----:B------:R2:W-:Y:S01]  /*40a0*/  UTCQMMA gdesc[UR8], gdesc[UR10], tmem[UR18], tmem[UR24], idesc[UR25], UPT ;  /* 0x00ff180a080075ea */ /* 0x0005e2000b800312 */
[----:B------:R2:W-:Y:S01]  /*40b0*/  UTCBAR.MULTICAST [UR7], URZ, UR19 ;  /* 0x000000ff070073e9 */ /* 0x0005e20008000813 */
[----:B------:R-:W-:Y:S06]  /*40c0*/  BRA.U UP3, `(.L_x_79) ;  /* 0xfffffffd03787547 */ /* 0x000fec000b83ffff */
.L_x_76:
[----:B--2---:R-:W-:Y:S01]  /*40d0*/  UIADD3 UR4, UPT, UPT, UR23, 0x1, URZ ;  /* 0x0000000117047890 */ /* 0x004fe2000fffe0ff */
[C---:B------:R-:W-:Y:S01]  /*40e0*/  ISETP.NE.AND P0, PT, R10.reuse, 0x2, PT ;  /* 0x000000020a00780c */ /* 0x040fe20003f05270 */
[----:B------:R-:W-:Y:S02]  /*40f0*/  UIADD3 UR5, UPT, UPT, UR22, 0x150, URZ ;  /* 0x0000015016057890 */ /* 0x000fe4000fffe0ff */
[----:B------:R-:W-:Y:S01]  /*4100*/  UISETP.NE.AND UP0, UPT, UR4, 0x4, UPT ;  /* 0x000000040400788c */ /* 0x000fe2000bf05270 */
[----:B-1----:R-:W-:Y:S02]  /*4110*/  SEL R0, RZ, 0x1, P0 ;  /* 0x00000001ff007807 */ /* 0x002fe40000000000 */
[----:B------:R-:W-:Y:S01]  /*4120*/  SEL R10, R10, RZ, P0 ;  /* 0x000000ff0a0a7207 */ /* 0x000fe20000000000 */
[----:B------:R-:W-:Y:S01]  /*4130*/  USEL UR6, URZ, 0x1, UP0 ;  /* 0x00000001ff067887 */ /* 0x000fe20008000000 */
[----:B------:R-:W-:Y:S01]  /*4140*/  LOP3.LUT R9, R9, R0, RZ, 0x3c, !PT ;  /* 0x0000000009097212 */ /* 0x000fe200078e3cff */
[----:B------:R-:W-:Y:S01]  /*4150*/  USEL UR23, UR4, URZ, UP0 ;  /* 0x000000ff04177287 */ /* 0x000fe20008000000 */
[----:B------:R1:W-:Y:S03]  /*4160*/  UTCBAR [UR5], URZ ;  /* 0x000000ff050073e9 */ /* 0x0003e600080000ff */
[----:B------:R-:W-:Y:S01]  /*4170*/  LOP3.LUT R11, R11, UR6, RZ, 0x3c, !PT ;  /* 0x000000060b0b7c12 */ /* 0x000fe2000f8e3cff */
[----:B------:R-:W-:Y:S07]  /*4180*/  @P1 BRA `(.L_x_80) ;  /* 0xfffffff800c81947 */ /* 0x000fee000383ffff */
[----:B------:R-:W2:Y:S01]  /*4190*/  S2UR UR8, SR_CgaCtaId ;  /* 0x00000000000879c3 */ /* 0x000ea20000008800 */
[----:B------:R-:W-:Y:S01]  /*41a0*/  ELECT P0, URZ, PT ;  /* 0x0000000000ff782f */ /* 0x000fe20003800000 */
[----:B------:R-:W-:Y:S01]  /*41b0*/  IMAD.MOV.U32 R0, RZ, RZ, 0x1 ;  /* 0x00000001ff007424 */ /* 0x000fe200078e00ff */
[----:B------:R-:W-:Y:S01]  /*41c0*/  UIADD3 UR17, UPT, UPT, UR17, 0x170, URZ ;  /* 0x0000017011117890 */ /* 0x000fe2000fffe0ff */
[----:B------:R-:W-:Y:S01]  /*41d0*/  SHF.L.U32 R2, R11, 0x1f, RZ ;  /* 0x0000001f0b027819 */ /* 0x000fe200000006ff */
[----:B------:R-:W-:-:S03]  /*41e0*/  UMOV UR4, 0x40 ;  /* 0x0000004000047882 */ /* 0x000fc60000000000 */
[----:B------:R-:W-:Y:S01]  /*41f0*/  UVIRTCOUNT.DEALLOC.SMPOOL 0x80 ;  /* 0x000000800000784c */ /* 0x000fe20000000000 */
[----:B--2---:R-:W-:Y:S02]  /*4200*/  ULEA UR8, UR8, UR4, 0x18 ;  /* 0x0000000408087291 */ /* 0x004fe4000f8ec0ff */
[----:B------:R-:W-:-:S07]  /*4210*/  ULEA UR4, UR23, UR17, 0x3 ;  /* 0x0000001117047291 */ /* 0x000fce000f8e18ff */
[----:B------:R2:W-:Y:S02]  /*4220*/  @P0 STS.U8 [UR8+0x1c], R0 ;  /* 0x00001c00ff000988 */ /* 0x0005e40008000008 */
[----:B------:R-:W4:Y:S02]  /*4230*/  SYNCS.PHASECHK.TRANS64.TRYWAIT P0, [UR4], R2 ;  /* 0x00000002ff0075a7 */ /* 0x000f240008001104 */
[----:B--2-4-:R-:W-:Y:S05]  /*4240*/  @!P0 BRA `(.L_x_81) ;  /* 0x0000004000148947 */ /* 0x014fea0003800000 */
.L_x_162:
[----:B------:R-:W-:-:S04]  /*4250*/  UIADD3 UR4, UPT, UPT, UR23, 0x1, URZ ;  /* 0x0000000117047890 */ /* 0x000fc8000fffe0ff */
[----:B------:R-:W-:-:S04]  /*4260*/  UISETP.NE.AND UP0, UPT, UR4, 0x4, UPT ;  /* 0x000000040400788c */ /* 0x000fc8000bf05270 */
[----:B------:R-:W-:Y:S02]  /*4270*/  USEL UR6, URZ, 0x1, UP0 ;  /* 0x00000001ff067887 */ /* 0x000fe40008000000 */
[----:B------:R-:W-:-:S04]  /*4280*/  USEL UR4, UR4, URZ, UP0 ;  /* 0x000000ff04047287 */ /* 0x000fc80008000000 */
[----:B-1----:R-:W-:Y:S01]  /*4290*/  ULEA UR5, UR4, UR17, 0x3 ;  /* 0x0000001104057291 */ /* 0x002fe2000f8e18ff */
[----:B--2---:R-:W-:-:S04]  /*42a0*/  LOP3.LUT R2, R11, UR6, RZ, 0x3c, !PT ;  /* 0x000000060b027c12 */ /* 0x004fc8000f8e3cff */
[----:B------:R-:W-:-:S04]  /*42b0*/  SHF.L.U32 R3, R2, 0x1f, RZ ;  /* 0x0000001f02037819 */ /* 0x000fc800000006ff */
[----:B------:R-:W1:Y:S02]  /*42c0*/  SYNCS.PHASECHK.TRANS64.TRYWAIT P0, [UR5], R3 ;  /* 0x00000003ff0075a7 */ /* 0x000e640008001105 */
[----:B-1----:R-:W-:Y:S05]  /*42d0*/  @!P0 BRA `(.L_x_82) ;  /* 0x0000004000088947 */ /* 0x002fea0003800000 */
.L_x_164:
        /* <DEDUP_REMOVED lines=9> */
.L_x_166:
[----:B------:R-:W-:-:S04]  /*4370*/  UIADD3 UR4, UPT, UPT, UR4, 0x1, URZ ;  /* 0x0000000104047890 */ /* 0x000fc8000fffe0ff */
[----:B------:R-:W-:-:S04]  /*4380*/  UISETP.NE.AND UP0, UPT, UR4, 0x4, UPT ;  /* 0x000000040400788c */ /* 0x000fc8000bf05270 */
[----:B------:R-:W-:Y:S02]  /*4390*/  USEL UR5, URZ, 0x1, UP0 ;  /* 0x00000001ff057887 */ /* 0x000fe40008000000 */
[----:B------:R-:W-:-:S04]  /*43a0*/  USEL UR4, UR4, URZ, UP0 ;  /* 0x000000ff04047287 */ /* 0x000fc80008000000 */
[----:B------:R-:W-:Y:S01]  /*43b0*/  ULEA UR4, UR4, UR17, 0x3 ;  /* 0x0000001104047291 */ /* 0x000fe2000f8e18ff */
[----:B------:R-:W-:-:S04]  /*43c0*/  LOP3.LUT R2, R2, UR5, RZ, 0x3c, !PT ;  /* 0x0000000502027c12 */ /* 0x000fc8000f8e3cff */
[----:B------:R-:W-:-:S04]  /*43d0*/  SHF.L.U32 R2, R2, 0x1f, RZ ;  /* 0x0000001f02027819 */ /* 0x000fc800000006ff */
[----:B------:R-:W2:Y:S02]  /*43e0*/  SYNCS.PHASECHK.TRANS64.TRYWAIT P0, [UR4], R2 ;  /* 0x00000002ff0075a7 */ /* 0x000ea40008001104 */
[----:B--2---:R-:W-:Y:S05]  /*43f0*/  @!P0 BRA `(.L_x_84) ;  /* 0x0000003c00f08947 */ /* 0x004fea0003800000 */
.L_x_168:
[----:B------:R-:W-:Y:S01]  /*4400*/  NOP ;  /* 0x0000000000007918 */ /* 0x000fe20000000000 */
[----:B-1----:R-:W1:Y:S01]  /*4410*/  LDS R0, [UR8+0x14] ;  /* 0x00001408ff007984 */ /* 0x002e620008000800 */
[----:B------:R-:W-:Y:S01]  /*4420*/  ULOP3.LUT UR4, UR30, 0xffff, URZ, 0xc0, !UPT ;  /* 0x0000ffff1e047892 */ /* 0x000fe2000f8ec0ff */
[----:B------:R-:W-:Y:S01]  /*4430*/  UMOV UR5, 0xffff ;  /* 0x0000ffff00057882 */ /* 0x000fe20000000000 */
[----:B------:R-:W-:Y:S02]  /*4440*/  UMOV UR6, 0x1 ;  /* 0x0000000100067882 */ /* 0x000fe40000000000 */
[----:B------:R-:W-:-:S04]  /*4450*/  USHF.R.U32.HI UR4, URZ, 0x5, UR4 ;  /* 0x00000005ff047899 */ /* 0x000fc80008011604 */
[----:B------:R-:W-:Y:S02]  /*4460*/  USHF.L.U32 UR5, UR5, UR4, URZ ;  /* 0x0000000405057299 */ /* 0x000fe400080006ff */
[----:B------:R-:W-:-:S04]  /*4470*/  USHF.L.U32 UR4, UR6, UR4, URZ ;  /* 0x0000000406047299 */ /* 0x000fc800080006ff */
[----:B-1----:R-:W-:-:S04]  /*4480*/  LOP3.LUT R0, R0, UR5, RZ, 0xc0, !PT ;  /* 0x0000000500007c12 */ /* 0x002fc8000f8ec0ff */
[----:B------:R-:W-:-:S13]  /*4490*/  ISETP.NE.AND P0, PT, R0, UR5, PT ;  /* 0x0000000500007c0c */ /* 0x000fda000bf05270 */
[----:B------:R-:W-:Y:S05]  /*44a0*/  @P0 BRA `(.L_x_85) ;  /* 0x0000000000580947 */ /* 0x000fea0003800000 */
[----:B------:R-:W1:Y:S02]  /*44b0*/  LDS R0, [UR8+0x18] ;  /* 0x00001808ff007984 */ /* 0x000e640008000800 */
[----:B-1----:R-:W-:-:S04]  /*44c0*/  LOP3.LUT R0, R0, UR4, RZ, 0xc0, !PT ;  /* 0x0000000400007c12 */ /* 0x002fc8000f8ec0ff */
[----:B------:R-:W-:-:S13]  /*44d0*/  ISETP.NE.AND P0, PT, R0, UR4, PT ;  /* 0x0000000400007c0c */ /* 0x000fda000bf05270 */
[----:B------:R-:W-:Y:S05]  /*44e0*/  @P0 BRA `(.L_x_86) ;  /* 0x00000000003c0947 */ /* 0x000fea0003800000 */
[----:B------:R-:W1:Y:S01]  /*44f0*/  S2R R2, SR_LANEID ;  /* 0x0000000000027919 */ /* 0x000e620000000000 */
[----:B------:R-:W-:-:S06]  /*4500*/  ULOP3.LUT UR5, URZ, UR5, URZ, 0x33, !UPT ;  /* 0x00000005ff057292 */ /* 0x000fcc000f8e33ff */
[----:B------:R-:W-:-:S04]  /*4510*/  IMAD.U32 R0, RZ, RZ, UR5 ;  /* 0x00000005ff007e24 */ /* 0x000fc8000f8e00ff */
[----:B------:R2:W4:Y:S02]  /*4520*/  REDUX UR7, R0 ;  /* 0x00000000000773c4 */ /* 0x0005240000000000 */
[----:B------:R1:W-:Y:S01]  /*4530*/  UTCATOMSWS.AND URZ, UR5 ;  /* 0x0000000500ff79e3 */ /* 0x0003e20008000000 */
[----:B--2---:R-:W-:Y:S01]  /*4540*/  LOP3.LUT R0, RZ, UR4, RZ, 0x33, !PT ;  /* 0x00000004ff007c12 */ /* 0x004fe2000f8e33ff */
[----:B------:R-:W-:Y:S02]  /*4550*/  VOTEU.ANY UR4, UPT, PT ;  /* 0x0000000000047886 */ /* 0x000fe400038e0100 */
[----:B------:R-:W-:Y:S02]  /*4560*/  UFLO.U32 UR4, UR4 ;  /* 0x00000004000472bd */ /* 0x000fe400080e0000 */
[----:B------:R-:W2:Y:S04]  /*4570*/  REDUX UR6, R0 ;  /* 0x00000000000673c4 */ /* 0x000ea80000000000 */
[----:B-1----:R-:W-:-:S02]  /*4580*/  ISETP.EQ.U32.AND P0, PT, R2, UR4, PT ;  /* 0x0000000402007c0c */ /* 0x002fc4000bf02070 */
[----:B----4-:R-:W-:-:S11]  /*4590*/  MOV R2, UR7 ;  /* 0x0000000700027c02 */ /* 0x010fd60008000f00 */
[----:B------:R1:W-:Y:S01]  /*45a0*/  @P0 ATOMS.AND RZ, [UR8+0x14], R2 ;  /* 0x00001402ffff098c */ /* 0x0003e2000a800008 */
[----:B--2---:R-:W-:-:S05]  /*45b0*/  IMAD.U32 R0, RZ, RZ, UR6 ;  /* 0x00000006ff007e24 */ /* 0x004fca000f8e00ff */
[----:B------:R1:W-:Y:S01]  /*45c0*/  @P0 ATOMS.AND RZ, [UR8+0x18], R0 ;  /* 0x00001800ffff098c */ /* 0x0003e2000a800008 */
[----:B------:R-:W-:Y:S05]  /*45d0*/  BRA `(.L_x_87) ;  /* 0x0000000000147947 */ /* 0x000fea0003800000 */
.L_x_86:
[----:B------:R-:W-:Y:S02]  /*45e0*/  MOV R2, 0x4600 ;  /* 0x0000460000027802 */ /* 0x000fe40000000f00 */
[----:B---3-5:R-:W-:Y:S05]  /*45f0*/  CALL.REL.NOINC `($__internal_0_$__cuda_sm10x_tcgen05_guardrail_trap_col_being_dealloced_not_returned_by_alloc) ;  /* 0x00000040000c7944 */ /* 0x028fea0003c00000 */
[----:B------:R-:W-:Y:S05]  /*4600*/  BRA `(.L_x_87) ;  /* 0x0000000000087947 */ /* 0x000fea0003800000 */
.L_x_85:
[----:B------:R-:W-:Y:S02]  /*4610*/  MOV R2, 0x4630 ;  /* 0x0000463000027802 */ /* 0x000fe40000000f00 */
[----:B---3-5:R-:W-:Y:S05]  /*4620*/  CALL.REL.NOINC `($__internal_2_$__cuda_sm10x_tcgen05_guardrail_trap_unallocated_columns_being_dealloced) ;  /* 0x0000004000187944 */ /* 0x028fea0003c00000 */
.L_x_87:
[----:B------:R-:W-:Y:S01]  /*4630*/  NOP ;  /* 0x0000000000007918 */ /* 0x000fe20000000000 */
[----:B------:R-:W-:Y:S05]  /*4640*/  EXIT ;  /* 0x000000000000794d */ /* 0x000fea0003800000 */
.L_x_69:
[----:B------:R-:W-:-:S09]  /*4650*/  UISETP.NE.OR UP0, UPT, UR22, 0x3, !UP3 ;  /* 0x000000031600788c */ /* 0x000fd2000df05670 */
[----:B------:R-:W-:Y:S05]  /*4660*/  BRA.U UP0, `(.L_x_88) ;  /* 0x0000000d00087547 */ /* 0x000fea000b800000 */
[----:B------:R-:W1:Y:S01]  /*4670*/  LDCU UR26, c[0x0][0x370] ;  /* 0x00006e00ff1a77ac */ /* 0x000e620008000800 */
[----:B------:R-:W2:Y:S01]  /*4680*/  LDC.64 R16, c[0x0][0x348] ;  /* 0x0000d200ff107b82 */ /* 0x000ea20000000a00 */
[----:B------:R-:W-:Y:S02]  /*4690*/  HFMA2 R13, -RZ, RZ, 0, 0 ;  /* 0x00000000ff0d7431 */ /* 0x000fe400000001ff */
[----:B------:R-:W-:Y:S01]  /*46a0*/  IMAD.MOV.U32 R15, RZ, RZ, 0x1 ;  /* 0x00000001ff0f7424 */ /* 0x000fe200078e00ff */
[----:B------:R-:W1:Y:S01]  /*46b0*/  LDCU.128 UR28, c[0x0][0xb10] ;  /* 0x00016200ff1c77ac */ /* 0x000e620008000c00 */
[----:B------:R-:W-:Y:S01]  /*46c0*/  IMAD.MOV.U32 R14, RZ, RZ, RZ ;  /* 0x000000ffff0e7224 */ /* 0x000fe200078e00ff */
[----:B------:R-:W-:Y:S01]  /*46d0*/  MOV R12, 0x2000 ;  /* 0x00002000000c7802 */ /* 0x000fe20000000f00 */
[----:B------:R-:W3:Y:S01]  /*46e0*/  LDCU UR25, c[0x0][0x374] ;  /* 0x00006e80ff1977ac */ /* 0x000ee20008000800 */
[----:B------:R-:W4:Y:S01]  /*46f0*/  LDC.64 R2, c[0x0][0x888] ;  /* 0x00022200ff027b82 */ /* 0x000f220000000a00 */
[----:B------:R-:W3:Y:S01]  /*4700*/  LDCU UR16, c[0x0][0xb0c] ;  /* 0x00016180ff1077ac */ /* 0x000ee20008000800 */
[----:B------:R-:W2:Y:S06]  /*4710*/  LDCU UR35, c[0x0][0xb20] ;  /* 0x00016400ff2377ac */ /* 0x000eac0008000800 */
[----:B------:R-:W4:Y:S01]  /*4720*/  LDC.64 R4, c[0x0][0x890] ;  /* 0x00022400ff047b82 */ /* 0x000f220000000a00 */
[----:B------:R-:W2:Y:S01]  /*4730*/  LDCU UR4, c[0x0][0xb30] ;  /* 0x00016600ff0477ac */ /* 0x000ea20008000800 */
[----:B------:R-:W-:Y:S01]  /*4740*/  UMOV UR17, 0x400 ;  /* 0x0000040000117882 */ /* 0x000fe20000000000 */
[----:B-1----:R-:W-:-:S02]  /*4750*/  UIMAD.WIDE.U32 UR6, UR26, UR28, URZ ;  /* 0x0000001c1a0672a5 */ /* 0x002fc4000f8e00ff */
[----:B---3--:R-:W-:Y:S02]  /*4760*/  UIMAD.WIDE.U32 UR8, UR25, UR31, URZ ;  /* 0x0000001f190872a5 */ /* 0x008fe4000f8e00ff */
[----:B------:R-:W-:Y:S02]  /*4770*/  ULEA UR17, UR61, UR17, 0x18 ;  /* 0x000000113d117291 */ /* 0x000fe4000f8ec0ff */
[----:B------:R-:W-:Y:S02]  /*4780*/  UPLOP3.LUT UP3, UPT, UPT, UPT, UPT, 0x40, 0x4 ;  /* 0x000000000004789c */ /* 0x000fe40003f6e870 */
[----:B------:R-:W-:Y:S01]  /*4790*/  UIADD3 UR27, UPT, UPT, UR17, 0x110, URZ ;  /* 0x00000110111b7890 */ /* 0x000fe2000fffe0ff */
[----:B------:R-:W-:Y:S01]  /*47a0*/  UMOV UR6, UR7 ;  /* 0x0000000700067c82 */ /* 0x000fe20008000000 */
[----:B------:R-:W-:Y:S01]  /*47b0*/  UMOV UR32, UR9 ;  /* 0x0000000900207c82 */ /* 0x000fe20008000000 */
[----:B------:R-:W-:Y:S02]  /*47c0*/  UISETP.GE.AND UP0, UPT, UR40, 0x1, UPT ;  /* 0x000000012800788c */ /* 0x000fe4000bf06270 */
[----:B------:R-:W-:Y:S01]  /*47d0*/  UISETP.NE.AND UP4, UPT, UR40, 0x1, UPT ;  /* 0x000000012800788c */ /* 0x000fe2000bf85270 */
[----:B------:R-:W1:Y:S01]  /*47e0*/  LDCU.64 UR14, c[0x0][0xb28] ;  /* 0x00016500ff0e77ac */ /* 0x000e620008000a00 */
[----:B------:R-:W-:-:S02]  /*47f0*/  UISETP.NE.AND UP6, UPT, UR16, 0x1, UPT ;  /* 0x000000011000788c */ /* 0x000fc4000bfc5270 */
[----:B------:R-:W-:Y:S02]  /*4800*/  UISETP.NE.AND UP5, UPT, UR30, 0x1, UPT ;  /* 0x000000011e00788c */ /* 0x000fe4000bfa5270 */
[----:B------:R-:W-:Y:S02]  /*4810*/  UPRMT UR27, UR61, 0x654, UR27 ;  /* 0x000006543d1b7896 */ /* 0x000fe4000800001b */
[----:B------:R-:W-:Y:S02]  /*4820*/  USHF.R.U32.HI UR33, URZ, UR29, UR6 ;  /* 0x0000001dff217299 */ /* 0x000fe40008011606 */
[----:B--2---:R-:W-:Y:S02]  /*4830*/  USHF.R.U32.HI UR32, URZ, UR35, UR32 ;  /* 0x00000023ff207299 */ /* 0x004fe40008011620 */
[----:B------:R-:W-:-:S11]  /*4840*/  UISETP.NE.AND UP2, UPT, UR4, 0x1, UPT ;  /* 0x000000010400788c */ /* 0x000fd6000bf45270 */
.L_x_96:
[C---:B------:R-:W-:Y:S02]  /*4850*/  LEA R7, R14.reuse, UR17, 0x3 ;  /* 0x000000110e077c11 */ /* 0x040fe4000f8e18ff */
[----:B------:R-:W-:Y:S02]  /*4860*/  SHF.L.U32 R0, R13, 0x1f, RZ ;  /* 0x0000001f0d007819 */ /* 0x000fe400000006ff */
[----:B------:R-:W-:Y:S02]  /*4870*/  LEA R8, R14, UR17, 0x4 ;  /* 0x000000110e087c11 */ /* 0x000fe4000f8e20ff */
[----:B--2---:R-:W2:Y:S02]  /*4880*/  SYNCS.PHASECHK.TRANS64.TRYWAIT P0, [R7+URZ+0x130], R0 ;  /* 0x00013000070075a7 */ /* 0x004ea400080011ff */
[----:B--2---:R-:W-:Y:S05]  /*4890*/  @!P0 BRA `(.L_x_89) ;  /* 0x0000003800e08947 */ /* 0x004fea0003800000 */
.L_x_169:
[----:B------:R-:W3:Y:S01]  /*48a0*/  LDS.128 R8, [R8+0x1c0] ;  /* 0x0001c00008087984 */ /* 0x000ee20000000c00 */
[----:B------:R-:W-:Y:S01]  /*48b0*/  UISETP.GE.AND UP0, UPT, UR40, 0x1, UPT ;  /* 0x000000012800788c */ /* 0x000fe2000bf06270 */
[----:B------:R-:W-:Y:S01]  /*48c0*/  @!PT LDS RZ, [RZ] ;  /* 0x00000000fffff984 */ /* 0x000fe20000000800 */
[----:B------:R-:W-:Y:S01]  /*48d0*/  @!PT LDS RZ, [RZ] ;  /* 0x00000000fffff984 */ /* 0x000fe20000000800 */
[----:B------:R-:W-:Y:S01]  /*48e0*/  @!PT LDS RZ, [RZ] ;  /* 0x00000000fffff984 */ /* 0x000fe20000000800 */
[----:B------:R-:W-:Y:S01]  /*48f0*/  @!PT LDS RZ, [RZ] ;  /* 0x00000000fffff984 */ /* 0x000fe20000000800 */
[----:B------:R1:W-:Y:S06]  /*4900*/  MEMBAR.ALL.CTA ;  /* 0x0000000000007992 */ /* 0x0003ec0000008000 */
[----:B-1----:R-:W1:Y:S01]  /*4910*/  FENCE.VIEW.ASYNC.S ;  /* 0x00000000000073c6 */ /* 0x002e620000000000 */
[----:B---3--:R-:W-:Y:S11]  /*4920*/  LOP3.LUT P0, RZ, R10, 0x1, RZ, 0xc0, !PT ;  /* 0x000000010aff7812 */ /* 0x008ff6000780c0ff */
[----:B------:R-:W-:Y:S02]  /*4930*/  @!UPT UIADD3 URZ, UPT, UPT, URZ, URZ, URZ ;  /* 0x000000fffffff290 */ /* 0x000fe4000fffe0ff */
[----:B-1----:R-:W-:Y:S01]  /*4940*/  VOTEU.ANY UP1, P0 ;  /* 0x0000000000ff7886 */ /* 0x002fe20000020100 */
[----:B------:R-:W-:Y:S11]  /*4950*/  PLOP3.LUT P0, PT, PT, PT, UP1, 0x80, 0x8 ;  /* 0x000000000008781c */ /* 0x000ff60003f0f018 */
[----:B------:R-:W-:Y:S02]  /*4960*/  @!UPT UIADD3 URZ, UPT, UPT, URZ, URZ, URZ ;  /* 0x000000fffffff290 */ /* 0x000fe4000fffe0ff */
[----:B--2---:R-:W-:Y:S02]  /*4970*/  @P0 SHF.R.U32.HI R0, RZ, 0x10, R9 ;  /* 0x00000010ff000819 */ /* 0x004fe40000011609 */
[----:B------:R-:W-:Y:S02]  /*4980*/  @P0 MOV R6, R8 ;  /* 0x0000000800060202 */ /* 0x000fe40000000f00 */
[----:B------:R-:W-:Y:S01]  /*4990*/  @P0 R2UR UR4, R0 ;  /* 0x00000000000402ca */ /* 0x000fe200000e0000 */
[----:B------:R-:W-:Y:S01]  /*49a0*/  VIADD R0, R7, 0x140 ;  /* 0x0000014007007836 */ /* 0x000fe20000000000 */
[----:B------:R-:W-:Y:S02]  /*49b0*/  @P0 LOP3.LUT R8, R9, 0xffff, RZ, 0xc0, !PT ;  /* 0x0000ffff09080812 */ /* 0x000fe400078ec0ff */
[----:B------:R-:W-:Y:S02]  /*49c0*/  @P0 R2UR UR6, R6 ;  /* 0x00000000060602ca */ /* 0x000fe400000e0000 */
[----:B------:R-:W-:Y:S02]  /*49d0*/  PRMT R0, RZ, 0x654, R0 ;  /* 0x00000654ff007816 */ /* 0x000fe40000000000 */
[----:B------:R-:W-:Y:S02]  /*49e0*/  @P0 R2UR UR5, R8 ;  /* 0x00000000080502ca */ /* 0x000fe400000e0000 */
[----:B------:R1:W-:Y:S03]  /*49f0*/  SYNCS.ARRIVE.TRANS64.RED.A1T0 RZ, [R0+URZ], RZ ;  /* 0x000000ff00ff79a7 */ /* 0x0003e600081004ff */
[----:B------:R-:W-:Y:S04]  /*4a00*/  @UP1 UMOV UR24, UR4 ;  /* 0x0000000400181c82 */ /* 0x000fe80008000000 */
[----:B------:R-:W-:Y:S04]  /*4a10*/  @UP1 UMOV UR13, UR6 ;  /* 0x00000006000d1c82 */ /* 0x000fe80008000000 */
[----:B------:R-:W-:Y:S01]  /*4a20*/  @UP1 UMOV UR7, UR5 ;  /* 0x0000000500071c82 */ /* 0x000fe20008000000 */
[----:B------:R-:W-:Y:S05]  /*4a30*/  BRA.U !UP0, `(.L_x_90) ;  /* 0x0000000108a47547 */ /* 0x000fea000b800000 */
[----:B------:R-:W-:Y:S02]  /*4a40*/  UIMAD.WIDE.U32 UR10, UR7, UR31, URZ ;  /* 0x0000001f070a72a5 */ /* 0x000fe4000f8e00ff */
[----:B------:R-:W-:Y:S02]  /*4a50*/  UIMAD.WIDE.U32 UR18, UR13, UR28, URZ ;  /* 0x0000001c0d1272a5 */ /* 0x000fe4000f8e00ff */
[----:B------:R-:W-:Y:S02]  /*4a60*/  USEL UR4, UR25, UR32, !UP5 ;  /* 0x0000002019047287 */ /* 0x000fe4000e800000 */
[----:B------:R-:W-:Y:S02]  /*4a70*/  USEL UR8, UR26, UR33, !UP6 ;  /* 0x000000211a087287 */ /* 0x000fe4000f000000 */
[----:B------:R-:W-:Y:S02]  /*4a80*/  UIMAD.WIDE.U32 UR20, UR4, UR14, URZ ;  /* 0x0000000e041472a5 */ /* 0x000fe4000f8e00ff */
[----:B------:R-:W-:Y:S01]  /*4a90*/  UIMAD.WIDE.U32 UR22, UR8, UR14, URZ ;  /* 0x0000000e081672a5 */ /* 0x000fe2000f8e00ff */
[----:B------:R-:W-:Y:S02]  /*4aa0*/  UMOV UR5, UR11 ;  /* 0x0000000b00057c82 */ /* 0x000fe40008000000 */
[----:B------:R-:W-:Y:S03]  /*4ab0*/  USHF.R.U32.HI UR6, URZ, UR35, UR5 ;  /* 0x00000023ff067299 */ /* 0x000fe60008011605 */
[----:B------:R-:W-:Y:S01]  /*4ac0*/  UMOV UR5, UR19 ;  /* 0x0000001300057c82 */ /* 0x000fe20008000000 */
[----:B------:R-:W-:Y:S02]  /*4ad0*/  USEL UR6, UR7, UR6, !UP5 ;  /* 0x0000000607067287 */ /* 0x000fe4000e800000 */
[----:B------:R-:W-:Y:S02]  /*4ae0*/  USHF.R.U32.HI UR9, URZ, UR29, UR5 ;  /* 0x0000001dff097299 */ /* 0x000fe40008011605 */
[----:B------:R-:W-:Y:S01]  /*4af0*/  UIMAD.WIDE.U32 UR10, UR6, UR14, URZ ;  /* 0x0000000e060a72a5 */ /* 0x000fe2000f8e00ff */
[----:B------:R-:W-:Y:S02]  /*4b00*/  UMOV UR5, UR21 ;  /* 0x0000001500057c82 */ /* 0x000fe40008000000 */
[----:B------:R-:W-:Y:S03]  /*4b10*/  @UP4 USHF.R.U32.HI UR4, URZ, UR15, UR5 ;  /* 0x0000000fff044299 */ /* 0x000fe60008011605 */
[----:B------:R-:W-:Y:S01]  /*4b20*/  UMOV UR5, UR23 ;  /* 0x0000001700057c82 */ /* 0x000fe20008000000 */
[----:B------:R-:W-:Y:S02]  /*4b30*/  UIMAD UR4, UR40, UR4, URZ ;  /* 0x00000004280472a4 */ /* 0x000fe4000f8e02ff */
[----:B------:R-:W-:Y:S02]  /*4b40*/  @UP4 USHF.R.U32.HI UR8, URZ, UR15, UR5 ;  /* 0x0000000fff084299 */ /* 0x000fe40008011605 */
[----:B------:R-:W-:Y:S02]  /*4b50*/  USEL UR5, UR13, UR9, !UP6 ;  /* 0x000000090d057287 */ /* 0x000fe4000f000000 */
[----:B------:R-:W-:Y:S02]  /*4b60*/  UIMAD UR9, UR40, UR8, URZ ;  /* 0x00000008280972a4 */ /* 0x000fe4000f8e02ff */
[----:B------:R-:W-:Y:S03]  /*4b70*/  UISETP.GE.AND UP0, UPT, UR6, UR4, UPT ;  /* 0x000000040600728c */ /* 0x000fe6000bf06270 */
[----:B------:R-:W-:Y:S01]  /*4b80*/  UMOV UR4, UR11 ;  /* 0x0000000b00047c82 */ /* 0x000fe20008000000 */
[----:B------:R-:W-:Y:S02]  /*4b90*/  UISETP.GE.OR UP0, UPT, UR5, UR9, UP0 ;  /* 0x000000090500728c */ /* 0x000fe40008706670 */
[----:B------:R-:W-:Y:S02]  /*4ba0*/  USHF.R.U32.HI UR4, URZ, UR15, UR4 ;  /* 0x0000000fff047299 */ /* 0x000fe40008011604 */
[----:B------:R-:W-:Y:S02]  /*4bb0*/  UIMAD.WIDE.U32 UR10, UR5, UR14, URZ ;  /* 0x0000000e050a72a5 */ /* 0x000fe4000f8e00ff */
[----:B------:R-:W-:Y:S04]  /*4bc0*/  USEL UR12, UR6, UR4, !UP4 ;  /* 0x00000004060c7287 */ /* 0x000fe8000e000000 */
[----:B------:R-:W-:Y:S01]  /*4bd0*/  UIADD3 UR9, UPT, UPT, -UR12, URZ, URZ ;  /* 0x000000ff0c097290 */ /* 0x000fe2000fffe1ff */
[----:B------:R-:W-:Y:S02]  /*4be0*/  @!UP0 UMOV UR4, UR11 ;  /* 0x0000000b00048c82 */ /* 0x000fe40008000000 */
[----:B------:R-:W-:Y:S02]  /*4bf0*/  @!UP0 USHF.R.U32.HI UR4, URZ, UR15, UR4 ;  /* 0x0000000fff048299 */ /* 0x000fe40008011604 */
[----:B------:R-:W-:Y:S02]  /*4c00*/  UIMAD UR9, UR40, UR9, UR6 ;  /* 0x00000009280972a4 */ /* 0x000fe4000f8e0206 */
[----:B------:R-:W-:Y:S04]  /*4c10*/  @!UP0 USEL UR4, UR5, UR4, !UP4 ;  /* 0x0000000405048287 */ /* 0x000fe8000e000000 */
[----:B------:R-:W-:Y:S02]  /*4c20*/  @!UP0 UIMAD UR9, UR8, UR9, UR4 ;  /* 0x00000009080982a4 */ /* 0x000fe4000f8e0204 */
[----:B------:R-:W-:Y:S02]  /*4c30*/  @!UP0 UIADD3 UR10, UPT, UPT, UR12, -UR4, URZ ;  /* 0x800000040c0a8290 */ /* 0x000fe4000fffe0ff */
[----:B------:R-:W-:Y:S02]  /*4c40*/  UIADD3 UR4, UPT, UPT, -UR5, URZ, URZ ;  /* 0x000000ff05047290 */ /* 0x000fe4000fffe1ff */
[----:B------:R-:W-:Y:S02]  /*4c50*/  UIADD3 UR8, UPT, UPT, -UR6, URZ, URZ ;  /* 0x000000ff06087290 */ /* 0x000fe4000fffe1ff */
[----:B------:R-:W-:Y:S02]  /*4c60*/  @!UP0 UIMAD UR6, UR10, UR40, UR5 ;  /* 0x000000280a0682a4 */ /* 0x000fe4000f8e0205 */
[----:B------:R-:W-:Y:S02]  /*4c70*/  UIMAD UR13, UR16, UR4, UR13 ;  /* 0x00000004100d72a4 */ /* 0x000fe4000f8e020d */
[----:B------:R-:W-:Y:S01]  /*4c80*/  UIMAD UR7, UR30, UR8, UR7 ;  /* 0x000000081e0772a4 */ /* 0x000fe2000f8e0207 */
[----:B------:R-:W-:Y:S02]  /*4c90*/  @!UP0 UMOV UR5, UR9 ;  /* 0x0000000900058c82 */ /* 0x000fe40008000000 */
[----:B------:R-:W-:Y:S02]  /*4ca0*/  UIMAD UR13, UR5, UR16, UR13 ;  /* 0x00000010050d72a4 */ /* 0x000fe4000f8e020d */
[----:B------:R-:W-:Y:S11]  /*4cb0*/  UIMAD UR7, UR6, UR30, UR7 ;  /* 0x0000001e060772a4 */ /* 0x000ff6000f8e0207 */
[----:B------:R-:W-:Y:S01]  /*4cc0*/  @!UPT UIADD3 URZ, UPT, UPT, URZ, URZ, URZ ;  /* 0x000000fffffff290 */ /* 0x000fe2000fffe0ff */
.L_x_90:
[----:B------:R-:W2:Y:S01]  /*4cd0*/  @!UP2 LDCU.128 UR20, c[0x0][0xb10] ;  /* 0x00016200ff14a7ac */ /* 0x000ea20008000c00 */
[C---:B----4-:R-:W-:Y:S02]  /*4ce0*/  ISETP.NE.U32.AND P1, PT, R4.reuse, RZ, PT ;  /* 0x000000ff0400720c */ /* 0x050fe40003f25070 */
[----:B------:R-:W-:Y:S02]  /*4cf0*/  ISETP.NE.U32.AND P0, PT, R4, RZ, PT ;  /* 0x000000ff0400720c */ /* 0x000fe40003f05070 */
[C---:B------:R-:W-:Y:S02]  /*4d00*/  ISETP.NE.AND.EX P1, PT, R5.reuse, RZ, PT, P1 ;  /* 0x000000ff0500720c */ /* 0x040fe40003f25310 */
[----:B------:R-:W-:Y:S01]  /*4d10*/  ISETP.NE.AND.EX P0, PT, R5, RZ, PT, P0 ;  /* 0x000000ff0500720c */ /* 0x000fe20003f05300 */
[----:B------:R-:W3:Y:S01]  /*4d20*/  @!UP2 LDCU UR5, c[0x0][0xb0c] ;  /* 0x00016180ff05a7ac */ /* 0x000ee20008000800 */
[----:B------:R-:W-:Y:S01]  /*4d30*/  SHF.L.U32 R6, R15, 0x1f, RZ ;  /* 0x0000001f0f067819 */ /* 0x000fe200000006ff */
[----:B--2---:R-:W-:Y:S07]  /*4d40*/  UIMAD.WIDE.U32 UR8, UR13, UR20, URZ ;  /* 0x000000140d0872a5 */ /* 0x004fee000f8e00ff */
[----:B------:R-:W-:Y:S01]  /*4d50*/  @!UP2 UMOV UR4, UR9 ;  /* 0x000000090004ac82 */ /* 0x000fe20008000000 */
[----:B---3--:R-:W-:Y:S02]  /*4d60*/  @!UP2 UISETP.NE.AND UP0, UPT, UR5, 0x1, UPT ;  /* 0x000000010500a88c */ /* 0x008fe4000bf05270 */
[----:B------:R-:W-:Y:S02]  /*4d70*/  @!UP2 USHF.R.U32.HI UR4, URZ, UR21, UR4 ;  /* 0x00000015ff04a299 */ /* 0x000fe40008011604 */
[----:B------:R-:W-:Y:S02]  /*4d80*/  UIMAD.WIDE.U32 UR8, UR7, UR23, URZ ;  /* 0x00000017070872a5 */ /* 0x000fe4000f8e00ff */
[----:B------:R-:W-:Y:S02]  /*4d90*/  @!UP2 USEL UR10, UR13, UR4, !UP0 ;  /* 0x000000040d0aa287 */ /* 0x000fe4000c000000 */
[----:B------:R-:W-:Y:S03]  /*4da0*/  @!UP2 UISETP.NE.AND UP0, UPT, UR22, 0x1, UPT ;  /* 0x000000011600a88c */ /* 0x000fe6000bf05270 */
[----:B------:R-:W-:Y:S02]  /*4db0*/  @!UP2 UMOV UR6, UR9 ;  /* 0x000000090006ac82 */ /* 0x000fe40008000000 */
[----:B------:R-:W2:Y:S02]  /*4dc0*/  @!UP2 LDCU UR4, c[0x0][0xb20] ;  /* 0x00016400ff04a7ac */ /* 0x000ea40008000800 */
[----:B--2---:R-:W-:Y:S04]  /*4dd0*/  @!UP2 USHF.R.U32.HI UR6, URZ, UR4, UR6 ;  /* 0x00000004ff06a299 */ /* 0x004fe80008011606 */
[----:B------:R-:W-:Y:S04]  /*4de0*/  @!UP2 USEL UR6, UR7, UR6, !UP0 ;  /* 0x000000060706a287 */ /* 0x000fe8000c000000 */
[----:B------:R-:W-:Y:S02]  /*4df0*/  @!UP2 UIADD3 UR4, UPT, UPT, -UR10, UR6, URZ ;  /* 0x000000060a04a290 */ /* 0x000fe4000fffe1ff */
[----:B------:R-:W-:Y:S02]  /*4e00*/  @!UP2 UIADD3 UR6, UPT, UPT, UR10, -UR6, URZ ;  /* 0x800000060a06a290 */ /* 0x000fe4000fffe0ff */
[----:B------:R-:W-:Y:S02]  /*4e10*/  @!UP2 UIMAD UR13, UR4, UR5, UR13 ;  /* 0x00000005040da2a4 */ /* 0x000fe4000f8e020d */
[----:B------:R-:W-:Y:S01]  /*4e20*/  @!UP2 UIMAD UR7, UR6, UR22, UR7 ;  /* 0x000000160607a2a4 */ /* 0x000fe2000f8e0207 */
[----:B------:R-:W-:Y:S11]  /*4e30*/  BRA.U UP3, `(.L_x_91) ;  /* 0x0000000103107547 */ /* 0x000ff6000b800000 */
[----:B------:R-:W-:Y:S04]  /*4e40*/  MOV R7, UR34 ;  /* 0x0000002200077c02 */ /* 0x000fe80008000f00 */
[----:B------:R-:W-:Y:S04]  /*4e50*/  SHF.L.U32 R7, R7, 0x1f, RZ ;  /* 0x0000001f07077819 */ /* 0x000fe800000006ff */
[----:B------:R-:W2:Y:S02]  /*4e60*/  SYNCS.PHASECHK.TRANS64.TRYWAIT P2, [UR17+0x128], R7 ;  /* 0x00012807ff0075a7 */ /* 0x000ea40008041111 */
[----:B--2---:R-:W-:Y:S05]  /*4e70*/  @!P2 BRA `(.L_x_92) ;  /* 0x00000034007ca947 */ /* 0x004fea0003800000 */
.L_x_91:
[----:B------:R-:W-:Y:S05]  /*4e80*/  @!P1 BRA `(.L_x_93) ;  /* 0x0000000000309947 */ /* 0x000fea0003800000 */
[----:B------:R-:W-:Y:S01]  /*4e90*/  ISETP.NE.U32.AND P1, PT, R2, RZ, PT ;  /* 0x000000ff0200720c */ /* 0x000fe20003f25070 */
[----:B------:R-:W2:Y:S01]  /*4ea0*/  LDCU.64 UR4, c[0x0][0x358] ;  /* 0x00006b00ff0477ac */ /* 0x000ea20008000a00 */
[----:B------:R-:W-:Y:S02]  /*4eb0*/  IMAD.MOV.U32 R141, RZ, RZ, 0x1 ;  /* 0x00000001ff8d7424 */ /* 0x000fe400078e00ff */
[----:B------:R-:W-:Y:S11]  /*4ec0*/  ISETP.NE.AND.EX P1, PT, R3, RZ, PT, P1 ;  /* 0x000000ff0300720c */ /* 0x000ff60003f25310 */
[----:B------:R-:W-:Y:S02]  /*4ed0*/  @!UPT UIADD3 URZ, UPT, UPT, URZ, URZ, URZ ;  /* 0x000000fffffff290 */ /* 0x000fe4000fffe0ff */
[----:B------:R-:W3:Y:S01]  /*4ee0*/  @P1 LDC.64 R8, c[0x0][0x888] ;  /* 0x00022200ff081b82 */ /* 0x000ee20000000a00 */
[----:B-1----:R-:W-:Y:S04]  /*4ef0*/  @P1 IMAD R0, R4, UR36, RZ ;  /* 0x0000002404001c24 */ /* 0x002fe8000f8e02ff */
[----:B---3--:R-:W-:Y:S04]  /*4f00*/  @P1 IMAD.WIDE R8, R0, 0x4, R8 ;  /* 0x0000000400081825 */ /* 0x008fe800078e0208 */
[----:B------:R-:W-:Y:S01]  /*4f10*/  HFMA2 R0, -RZ, RZ, 0, 5.9604644775390625e-08 ;  /* 0x00000001ff007431 */ /* 0x000fe200000001ff */
[----:B--2--5:R2:W5:Y:S04]  /*4f20*/  @P1 LDG.E R71, desc[UR4][R8.64] ;  /* 0x0000000408471981 */ /* 0x024568000c1e1900 */
[----:B------:R-:W-:Y:S01]  /*4f30*/  @!P1 PRMT R141, R0, 0x7610, R141 ;  /* 0x00007610008d9816 */ /* 0x000fe2000000008d */
[----:B--2---:R-:W3:Y:S06]  /*4f40*/  @!P1 LDC R71, c[0x0][0x880] ;  /* 0x00022000ff479b82 */ /* 0x004eec0000000800 */
.L_x_93:
[----:B---3-5:R-:W-:Y:S01]  /*4f50*/  @!P0 FSETP.EQ.AND P1, PT, R71, RZ, PT ;  /* 0x000000ff4700820b */ /* 0x028fe20003f22000 */
[----:B------:R-:W-:Y:S01]  /*4f60*/  @!UPT UIADD3 URZ, UPT, UPT, URZ, URZ, URZ ;  /* 0x000000fffffff290 */ /* 0x000fe2000fffe0ff */
[----:B------:R-:W-:Y:S11]  /*4f70*/  @!P0 BRA `(.L_x_94) ;  /* 0x0000000000188947 */ /* 0x000ff60003800000 */
[----:B------:R-:W-:Y:S02]  /*4f80*/  LOP3.LUT P0, RZ, R141, 0xff, RZ, 0xc0, !PT ;  /* 0x000000ff8dff7812 */ /* 0x000fe4000780c0ff */
[----:B------:R-:W-:Y:S04]  /*4f90*/  ISETP.NE.U32.AND P1, PT, R2, RZ, PT ;  /* 0x000000ff0200720c */ /* 0x000fe80003f25070 */
[----:B------:R-:W-:Y:S04]  /*4fa0*/  ISETP.NE.AND.EX P1, PT, R3, RZ, PT, P1 ;  /* 0x000000ff0300720c */ /* 0x000fe80003f25310 */
[----:B------:R-:W-:Y:S03]  /*4fb0*/  PLOP3.LUT P1, PT, P1, PT, PT, 0x8, 0x80 ;  /* 0x000000000080781c */ /* 0x000fe60000f2e170 */
[----:B------:R-:W-:Y:S11]  /*4fc0*/  @P0 FSETP.EQ.AND P1, PT, R71, RZ, PT ;  /* 0x000000ff4700020b */ /* 0x000ff60003f22000 */
[----:B------:R-:W-:Y:S02]  /*4fd0*/  @!UPT UIADD3 URZ, UPT, UPT, URZ, URZ, URZ ;  /* 0x000000fffffff290 */ /* 0x000fe4000fffe0ff */
.L_x_94:
[----:B------:R-:W2:Y:S01]  /*4fe0*/  SYNCS.PHASECHK.TRANS64.TRYWAIT P0, [UR17+0x118], R6 ;  /* 0x00011806ff0075a7 */ /* 0x000ea20008001111 */
[----:B------:R-:W-:Y:S02]  /*4ff0*/  ELECT P2, URZ, PT ;  /* 0x0000000000ff782f */ /* 0x000fe40003840000 */
[----:B------:R-:W-:Y:S01]  /*5000*/  IADD3 R14, PT, PT, R14, 0x1, RZ ;  /* 0x000000010e0e7810 */ /* 0x000fe20007ffe0ff */
[----:B--2---:R-:W-:Y:S10]  /*5010*/  @!P0 BRA `(.L_x_95) ;  /* 0x00000034002c8947 */ /* 0x004ff40003800000 */
.L_x_172:
[----:B------:R-:W-:Y:S01]  /*5020*/  PLOP3.LUT P1, PT, P1, P2, PT, 0xf2, 0x2f ;  /* 0x00000000002f781c */ /* 0x000fe20000f25e72 */
[----:B------:R-:W-:Y:S01]  /*5030*/  UMOV UR18, 0x0 ;  /* 0x0000000000127882 */ /* 0x000fe20000000000 */
[----:B------:R-:W-:Y:S01]  /*5040*/  UMOV UR19, 0x10000000 ;  /* 0x1000000000137882 */ /* 0x000fe20000000000 */
[----:B------:R-:W-:Y:S01]  /*5050*/  UMOV UR12, UR36 ;  /* 0x00000024000c7c82 */ /* 0x000fe20008000000 */
[----:B------:R-:W-:Y:S01]  /*5060*/  LOP3.LUT R15, R15, 0x1, RZ, 0x3c, !PT ;  /* 0x000000010f0f7812 */ /* 0x000fe200078e3cff */
[----:B------:R-:W-:Y:S01]  /*5070*/  UPLOP3.LUT UP3, UPT, UPT, UPT, UPT, 0x80, 0x8 ;  /* 0x000000000008789c */ /* 0x000fe20003f6f070 */
[----:B------:R-:W-:Y:S07]  /*5080*/  UMOV UR36, UR24 ;  /* 0x0000001800247c82 */ /* 0x000fee0008000000 */
[----:B-1----:R-:W-:Y:S01]  /*5090*/  @!P1 IADD3 R6, P0, PT, R16, 0x580, RZ ;  /* 0x0000058010069810 */ /* 0x002fe20007f1e0ff */
[----:B------:R-:W-:Y:S03]  /*50a0*/  VOTEU.ALL UP0, P1 ;  /* 0x0000000000ff7886 */ /* 0x000fe60000800000 */
[----:B------:R-:W-:Y:S01]  /*50b0*/  @!P1 R2UR UR5, R6 ;  /* 0x00000000060592ca */ /* 0x000fe200000e0000 */
[----:B------:R-:W-:Y:S01]  /*50c0*/  @!P1 IMAD.X R0, RZ, RZ, R17, P0 ;  /* 0x000000ffff009224 */ /* 0x000fe200000e0611 */
[----:B------:R-:W-:Y:S01]  /*50d0*/  @!UP0 USHF.L.U32 UR10, UR45, 0x6, URZ ;  /* 0x000000062d0a8899 */ /* 0x000fe200080006ff */
[----:B------:R-:W-:Y:S01]  /*50e0*/  ISETP.NE.AND P0, PT, R14, 0x2, PT ;  /* 0x000000020e00780c */ /* 0x000fe20003f05270 */
[----:B------:R-:W-:Y:S02]  /*50f0*/  @!UP0 USHF.L.U32 UR11, UR46, 0x7, URZ ;  /* 0x000000072e0b8899 */ /* 0x000fe400080006ff */
[----:B------:R-:W-:Y:S01]  /*5100*/  @!P1 R2UR UR4, R0 ;  /* 0x00000000000492ca */ /* 0x000fe200000e0000 */
[----:B------:R-:W-:Y:S01]  /*5110*/  @!UP0 UIADD3 UR8, UPT, UPT, UR17, 0x200, URZ ;  /* 0x0000020011088890 */ /* 0x000fe2000fffe0ff */
[----:B------:R-:W-:Y:S01]  /*5120*/  SEL R0, RZ, 0x1, P0 ;  /* 0x00000001ff007807 */ /* 0x000fe20000000000 */
[----:B------:R-:W-:Y:S01]  /*5130*/  @!UP0 UIADD3 UR9, UPT, UPT, UR17, 0x110, URZ ;  /* 0x0000011011098890 */ /* 0x000fe2000fffe0ff */
[----:B------:R-:W-:Y:S01]  /*5140*/  SEL R14, R14, RZ, P0 ;  /* 0x000000ff0e0e7207 */ /* 0x000fe20000000000 */
[----:B------:R-:W-:Y:S01]  /*5150*/  VOTEU.ALL UP0, P1 ;  /* 0x0000000000ff7886 */ /* 0x000fe20000800000 */
[----:B------:R-:W-:Y:S01]  /*5160*/  LOP3.LUT R13, R13, R0, RZ, 0x3c, !PT ;  /* 0x000000000d0d7212 */ /* 0x000fe200078e3cff */
[----:B------:R-:W-:Y:S01]  /*5170*/  IMAD.U32 R6, RZ, RZ, UR5 ;  /* 0x00000005ff067e24 */ /* 0x000fe2000f8e00ff */
[----:B------:R-:W-:Y:S02]  /*5180*/  UIADD3 UR45, UPT, UPT, UR7, UR55, URZ ;  /* 0x00000037072d7290 */ /* 0x000fe4000fffe0ff */
[----:B------:R-:W-:Y:S03]  /*5190*/  UIADD3 UR46, UPT, UPT, UR13, UR58, URZ ;  /* 0x0000003a0d2e7290 */ /* 0x000fe6000fffe0ff */
[----:B------:R-:W-:Y:S01]  /*51a0*/  IMAD.U32 R7, RZ, RZ, UR4 ;  /* 0x00000004ff077e24 */ /* 0x000fe2000f8e00ff */
[----:B------:R-:W-:Y:S04]  /*51b0*/  @!P1 R2UR UR4, R6 ;  /* 0x00000000060492ca */ /* 0x000fe800000e0000 */
[----:B------:R-:W-:Y:S11]  /*51c0*/  @!P1 R2UR UR5, R7 ;  /* 0x00000000070592ca */ /* 0x000ff600000e0000 */
[----:B------:R-:W-:Y:S02]  /*51d0*/  @!UPT UIADD3 URZ, UPT, UPT, URZ, URZ, URZ ;  /* 0x000000fffffff290 */ /* 0x000fe4000fffe0ff */
[----:B------:R2:W-:Y:S01]  /*51e0*/  @!UP0 UTMALDG.3D [UR8], [UR4], desc[UR18] ;  /* 0x00001208040085b4 */ /* 0x0005e20008011000 */
[----:B------:R2:W-:Y:S01]  /*51f0*/  @!P1 SYNCS.ARRIVE.TRANS64.RED.A0TR RZ, [UR17+0x110], R12 ;  /* 0x0001100cffff99a7 */ /* 0x0005e20008300411 */
[----:B------:R-:W-:Y:S01]  /*5200*/  SYNCS.ARRIVE.TRANS64.RED.A1T0 RZ, [UR27], RZ ;  /* 0x000000ffffff79a7 */ /* 0x000fe2000810041b */
[----:B------:R-:W-:Y:S05]  /*5210*/  BRA.U UP1, `(.L_x_96) ;  /* 0xfffffff5018c7547 */ /* 0x000fea000b83ffff */
[----:B------:R-:W-:Y:S07]  /*5220*/  MOV R0, UR17 ;  /* 0x0000001100007c02 */ /* 0x000fee0008000f00 */
.L_x_97:
[----:B-1----:R-:W-:-:S04]  /*5230*/  SHF.L.U32 R2, R15, 0x1f, RZ ;  /* 0x0000001f0f027819 */ /* 0x002fc800000006ff */
[----:B------:R1:W3:Y:S03]  /*5240*/  SYNCS.PHASECHK.TRANS64.TRYWAIT P0, [R0+URZ+0x118], R2 ;  /* 0x00011802000075a7 */ /* 0x0002e600080011ff */
[----:B---3--:R-:W-:Y:S05]  /*5250*/  @!P0 NANOSLEEP.SYNCS 0x989680 ;  /* 0x009896800000895d */ /* 0x008fea0003900000 */
[----:B------:R-:W3:Y:S02]  /*5260*/  @!P0 SYNCS.PHASECHK.TRANS64 P0, [R0+URZ+0x118], R2 ;  /* 0x00011802000085a7 */ /* 0x000ee400080010ff */
[----:B--23--:R-:W-:Y:S05]  /*5270*/  @P0 EXIT ;  /* 0x000000000000094d */ /* 0x00cfea0003800000 */
[----:B------:R-:W-:Y:S05]  /*5280*/  BRA `(.L_x_97) ;  /* 0xfffffffc00e87947 */ /* 0x000fea000383ffff */
.L_x_88:
[----:B------:R-:W-:-:S06]  /*5290*/  UISETP.GE.AND UP0, UPT, UR22, 0x4, UPT ;  /* 0x000000041600788c */ /* 0x000fcc000bf06270 */
[----:B------:R-:W-:-:S13]  /*52a0*/  PLOP3.LUT P0, PT, PT, PT, UP0, 0x80, 0x8 ;  /* 0x000000000008781c */ /* 0x000fda0003f0f008 */
[----:B------:R-:W-:Y:S05]  /*52b0*/  @!P0 EXIT ;  /* 0x000000000000894d */ /* 0x000fea0003800000 */
[----:B------:R-:W-:Y:S01]  /*52c0*/  BAR.SYNC.DEFER_BLOCKING 0x6, 0xa0 ;  /* 0x0182800000007b1d */ /* 0x000fe20000010000 */
[C---:B------:R-:W-:Y:S02]  /*52d0*/  IMAD.SHL.U32 R4, R131.reuse, 0x40, RZ ;  /* 0x0000004083047824 */ /* 0x040fe400078e00ff */
[----:B------:R-:W-:Y:S02]  /*52e0*/  HFMA2 R68, -RZ, RZ, 0, 0 ;  /* 0x00000000ff447431 */ /* 0x000fe400000001ff */
[C---:B------:R-:W-:Y:S01]  /*52f0*/  IMAD.SHL.U32 R140, R131.reuse, 0x8, RZ ;  /* 0x00000008838c7824 */ /* 0x040fe200078e00ff */
[----:B------:R-:W-:Y:S01]  /*5300*/  CS2R R144, SRZ ;  /* 0x0000000000907805 */ /* 0x000fe2000001ff00 */
[C---:B------:R-:W-:Y:S01]  /*5310*/  IMAD.SHL.U32 R147, R131.reuse, 0x10, RZ ;  /* 0x0000001083937824 */ /* 0x040fe200078e00ff */
[----:B------:R-:W-:Y:S01]  /*5320*/  UMOV UR44, 0x400 ;  /* 0x00000400002c7882 */ /* 0x000fe20000000000 */
[----:B------:R-:W-:Y:S01]  /*5330*/  LOP3.LUT R5, R4, 0x180, RZ, 0xc0, !PT ;  /* 0x0000018004057812 */ /* 0x000fe200078ec0ff */
[----:B------:R-:W-:Y:S01]  /*5340*/  ULEA UR44, UR61, UR44, 0x18 ;  /* 0x0000002c3d2c7291 */ /* 0x000fe2000f8ec0ff */
[----:B------:R-:W1:Y:S01]  /*5350*/  LDC.64 R136, c[0x0][0x888] ;  /* 0x00022200ff887b82 */ /* 0x000e620000000a00 */
[----:B------:R-:W-:Y:S01]  /*5360*/  IMAD.U32 R69, R131, 0x10000, RZ ;  /* 0x0001000083457824 */ /* 0x000fe200078e00ff */
[----:B------:R-:W-:Y:S01]  /*5370*/  LOP3.LUT R140, R5, 0x30, R140, 0xf8, !PT ;  /* 0x00000030058c7812 */ /* 0x000fe200078ef88c */
[----:B------:R-:W-:Y:S01]  /*5380*/  UIADD3 UR4, UPT, UPT, UR44, 0x2200, URZ ;  /* 0x000022002c047890 */ /* 0x000fe2000fffe0ff */
[----:B------:R-:W-:Y:S01]  /*5390*/  LOP3.LUT R149, R147, 0x20, RZ, 0xc0, !PT ;  /* 0x0000002093957812 */ /* 0x000fe200078ec0ff */
[----:B------:R-:W-:Y:S01]  /*53a0*/  IMAD.MOV.U32 R146, RZ, RZ, RZ ;  /* 0x000000ffff927224 */ /* 0x000fe200078e00ff */
[----:B------:R-:W-:Y:S01]  /*53b0*/  LOP3.LUT R140, R140, 0x1e40, R4, 0xf8, !PT ;  /* 0x00001e408c8c7812 */ /* 0x000fe200078ef804 */
[----:B------:R-:W-:Y:S01]  /*53c0*/  IMAD.MOV.U32 R143, RZ, RZ, RZ ;  /* 0x000000ffff8f7224 */ /* 0x000fe200078e00ff */
[----:B------:R-:W2:Y:S01]  /*53d0*/  LDC.64 R138, c[0x0][0x890] ;  /* 0x00022400ff8a7b82 */ /* 0x000ea20000000a00 */
[----:B------:R-:W-:Y:S01]  /*53e0*/  LOP3.LUT R69, R69, 0x600000, RZ, 0xc0, !PT ;  /* 0x0060000045457812 */ /* 0x000fe200078ec0ff */
[----:B------:R-:W3:Y:S01]  /*53f0*/  LDCU UR53, c[0x0][0x370] ;  /* 0x00006e00ff3577ac */ /* 0x000ee20008000800 */
[----:B------:R-:W-:Y:S01]  /*5400*/  VIADD R148, R140, UR44 ;  /* 0x0000002c8c947c36 */ /* 0x000fe20008000000 */
[----:B------:R-:W-:-:S02]  /*5410*/  LOP3.LUT R147, R147, 0x40, RZ, 0xc0, !PT ;  /* 0x0000004093937812 */ /* 0x000fc400078ec0ff */
[----:B------:R-:W-:Y:S01]  /*5420*/  MOV R150, UR4 ;  /* 0x0000000400967c02 */ /* 0x000fe20008000f00 */
[----:B------:R-:W4:Y:S01]  /*5430*/  LDS R0, [UR44+0x1e0] ;  /* 0x0001e02cff007984 */ /* 0x000f220008000800 */
[----:B------:R-:W1:Y:S01]  /*5440*/  LDC.64 R134, c[0x0][0x8b0] ;  /* 0x00022c00ff867b82 */ /* 0x000e620000000a00 */
[--C-:B------:R-:W-:Y:S01]  /*5450*/  IADD3 R149, PT, PT, -R149, 0x200, R148.reuse ;  /* 0x0000020095957810 */ /* 0x100fe20007ffe194 */
[----:B------:R-:W1:Y:S01]  /*5460*/  LDCU.64 UR62, c[0x0][0x348] ;  /* 0x00006900ff3e77ac */ /* 0x000e620008000a00 */
[----:B------:R-:W-:-:S03]  /*5470*/  IADD3 R148, PT, PT, -R147, 0x200, R148 ;  /* 0x0000020093947810 */ /* 0x000fc60007ffe194 */
[----:B------:R-:W-:Y:S01]  /*5480*/  IMAD.IADD R147, R149, 0x1, -R147 ;  /* 0x0000000195937824 */ /* 0x000fe200078e0a93 */
[----:B------:R-:W1:Y:S01]  /*5490*/  LDCU UR41, c[0x0][0xb0c] ;  /* 0x00016180ff2977ac */ /* 0x000e620008000800 */
[----:B------:R-:W1:Y:S01]  /*54a0*/  LDC.64 R132, c[0x0][0x8a8] ;  /* 0x00022a00ff847b82 */ /* 0x000e620000000a00 */
[----:B------:R-:W1:Y:S01]  /*54b0*/  LDCU UR39, c[0x0][0xb30] ;  /* 0x00016600ff2777ac */ /* 0x000e620008000800 */
[----:B------:R-:W1:Y:S01]  /*54c0*/  LDCU.64 UR56, c[0x0][0x888] ;  /* 0x00011100ff3877ac */ /* 0x000e620008000a00 */
[----:B------:R-:W1:Y:S01]  /*54d0*/  LDCU.64 UR42, c[0x0][0xb28] ;  /* 0x00016500ff2a77ac */ /* 0x000e620008000a00 */
[----:B------:R-:W1:Y:S01]  /*54e0*/  LDCU.128 UR48, c[0x0][0xb10] ;  /* 0x00016200ff3077ac */ /* 0x000e620008000c00 */
[----:B------:R-:W1:Y:S01]  /*54f0*/  LDCU UR52, c[0x0][0x374] ;  /* 0x00006e80ff3477ac */ /* 0x000e620008000800 */
[----:B------:R-:W-:Y:S01]  /*5500*/  UIADD3 UR59, UPT, UPT, UR44, 0x200, URZ ;  /* 0x000002002c3b7890 */ /* 0x000fe2000fffe0ff */
[----:B---34-:R-:W-:-:S11]  /*5510*/  IMAD.IADD R69, R0, 0x1, R69 ;  /* 0x0000000100457824 */ /* 0x018fd600078e0245 */
.L_x_115:
[----:B------:R-:W-:Y:S02]  /*5520*/  LEA R3, R143, UR44, 0x3 ;  /* 0x0000002c8f037c11 */ /* 0x000fe4000f8e18ff */
[----:B------:R-:W-:Y:S02]  /*5530*/  SHF.L.U32 R0, R145, 0x1f, RZ ;  /* 0x0000001f91007819 */ /* 0x000fe400000006ff */
[----:B-1----:R-:W-:Y:S02]  /*5540*/  LEA R4, R143, UR44, 0x4 ;  /* 0x0000002c8f047c11 */ /* 0x002fe4000f8e20ff */
[----:B------:R-:W3:Y:S02]  /*5550*/  SYNCS.PHASECHK.TRANS64.TRYWAIT P0, [R3+URZ+0x130], R0 ;  /* 0x00013000030075a7 */ /* 0x000ee400080011ff */
[----:B--23--:R-:W-:Y:S05]  /*5560*/  @!P0 BRA `(.L_x_98) ;  /* 0x0000002c00f08947 */ /* 0x00cfea0003800000 */
.L_x_173:
[----:B------:R-:W4:Y:S01]  /*5570*/  LDS.128 R4, [R4+0x1c0] ;  /* 0x0001c00004047984 */ /* 0x000f220000000c00 */
[----:B------:R-:W-:Y:S01]  /*5580*/  UISETP.GE.AND UP0, UPT, UR40, 0x1, UPT ;  /* 0x000000012800788c */ /* 0x000fe2000bf06270 */
[----:B------:R-:W-:Y:S01]  /*5590*/  @!PT LDS RZ, [RZ] ;  /* 0x00000000fffff984 */ /* 0x000fe20000000800 */
[----:B------:R-:W-:Y:S01]  /*55a0*/  @!PT LDS RZ, [RZ] ;  /* 0x00000000fffff984 */ /* 0x000fe20000000800 */
[----:B------:R-:W-:Y:S01]  /*55b0*/  @!PT LDS RZ, [RZ] ;  /* 0x00000000fffff984 */ /* 0x000fe20000000800 */
[----:B------:R-:W-:Y:S01]  /*55c0*/  @!PT LDS RZ, [RZ] ;  /* 0x00000000fffff984 */ /* 0x000fe20000000800 */
[----:B------:R1:W-:Y:S06]  /*55d0*/  MEMBAR.ALL.CTA ;  /* 0x0000000000007992 */ /* 0x0003ec0000008000 */
[----:B-1----:R-:W1:Y:S01]  /*55e0*/  FENCE.VIEW.ASYNC.S ;  /* 0x00000000000073c6 */ /* 0x002e620000000000 */
[----:B----4-:R-:W-:Y:S11]  /*55f0*/  LOP3.LUT P0, RZ, R6, 0x1, RZ, 0xc0, !PT ;  /* 0x0000000106ff7812 */ /* 0x010ff6000780c0ff */
[----:B------:R-:W-:Y:S02]  /*5600*/  @!UPT UIADD3 URZ, UPT, UPT, URZ, URZ, URZ ;  /* 0x000000fffffff290 */ /* 0x000fe4000fffe0ff */
[----:B-1----:R-:W-:Y:S01]  /*5610*/  VOTEU.ANY UP1, P0 ;  /* 0x0000000000ff7886 */ /* 0x002fe20000020100 */
[----:B------:R-:W-:Y:S01]  /*5620*/  PLOP3.LUT P0, PT, PT, PT, UP1, 0x80, 0x8 ;  /* 0x000000000008781c */ /* 0x000fe20003f0f018 */
[----:B------:R-:W-:Y:S11]  /*5630*/  UP2UR UR47, UPR, URZ, 0x2 ;  /* 0x00000002ff2f7883 */ /* 0x000ff60008000000 */
[----:B------:R-:W-:Y:S01]  /*5640*/  @!UPT UIADD3 URZ, UPT, UPT, URZ, URZ, URZ ;  /* 0x000000fffffff290 */ /* 0x000fe2000fffe0ff */
[----:B---3--:R-:W-:Y:S02]  /*5650*/  @P0 SHF.R.U32.HI R0, RZ, 0x10, R5 ;  /* 0x00000010ff000819 */ /* 0x008fe40000011605 */
        /* <DEDUP_REMOVED lines=12> */
[----:B------:R-:W3:Y:S01]  /*5720*/  LDCU UR12, c[0x0][0xb20] ;  /* 0x00016400ff0c77ac */ /* 0x000ee20008000800 */
[----:B------:R-:W-:Y:S02]  /*5730*/  UIMAD.WIDE.U32 UR4, UR52, UR51, URZ ;  /* 0x00000033340472a5 */ /* 0x000fe4000f8e00ff */
[----:B------:R-:W-:Y:S02]  /*5740*/  UIMAD.WIDE.U32 UR6, UR53, UR48, URZ ;  /* 0x00000030350672a5 */ /* 0x000fe4000f8e00ff */
[----:B------:R-:W-:Y:S02]  /*5750*/  UISETP.NE.AND UP0, UPT, UR50, 0x1, UPT ;  /* 0x000000013200788c */ /* 0x000fe4000bf05270 */
[----:B------:R-:W-:Y:S02]  /*5760*/  UIMAD.WIDE.U32 UR8, UR37, UR51, URZ ;  /* 0x00000033250872a5 */ /* 0x000fe4000f8e00ff */
[----:B------:R-:W-:Y:S02]  /*5770*/  UIMAD.WIDE.U32 UR10, UR38, UR48, URZ ;  /* 0x00000030260a72a5 */ /* 0x000fe4000f8e00ff */
[----:B------:R-:W-:Y:S02]  /*5780*/  UISETP.NE.AND UP1, UPT, UR41, 0x1, UPT ;  /* 0x000000012900788c */ /* 0x000fe4000bf25270 */
[----:B------:R-:W-:Y:S01]  /*5790*/  UISETP.NE.AND UP2, UPT, UR40, 0x1, UPT ;  /* 0x000000012800788c */ /* 0x000fe2000bf45270 */
[----:B------:R-:W-:Y:S02]  /*57a0*/  UMOV UR4, UR5 ;  /* 0x0000000500047c82 */ /* 0x000fe40008000000 */
[----:B---3--:R-:W-:Y:S03]  /*57b0*/  USHF.R.U32.HI UR5, URZ, UR12, UR4 ;  /* 0x0000000cff057299 */ /* 0x008fe60008011604 */
[----:B------:R-:W-:Y:S02]  /*57c0*/  UMOV UR4, UR7 ;  /* 0x0000000700047c82 */ /* 0x000fe40008000000 */
[----:B------:R-:W-:Y:S02]  /*57d0*/  USHF.R.U32.HI UR7, URZ, UR49, UR4 ;  /* 0x00000031ff077299 */ /* 0x000fe40008011604 */
[----:B------:R-:W-:Y:S02]  /*57e0*/  USEL UR4, UR52, UR5, !UP0 ;  /* 0x0000000534047287 */ /* 0x000fe4000c000000 */
[----:B------:R-:W-:Y:S01]  /*57f0*/  USEL UR7, UR53, UR7, !UP1 ;  /* 0x0000000735077287 */ /* 0x000fe2000c800000 */
[----:B------:R-:W-:Y:S01]  /*5800*/  UMOV UR5, UR9 ;  /* 0x0000000900057c82 */ /* 0x000fe20008000000 */
[----:B------:R-:W-:Y:S02]  /*5810*/  UIMAD.WIDE.U32 UR8, UR4, UR42, URZ ;  /* 0x0000002a040872a5 */ /* 0x000fe4000f8e00ff */
[----:B------:R-:W-:Y:S03]  /*5820*/  USHF.R.U32.HI UR6, URZ, UR12, UR5 ;  /* 0x0000000cff067299 */ /* 0x000fe60008011605 */
[----:B------:R-:W-:Y:S01]  /*5830*/  UMOV UR5, UR11 ;  /* 0x0000000b00057c82 */ /* 0x000fe20008000000 */
[----:B------:R-:W-:Y:S02]  /*5840*/  UIMAD.WIDE.U32 UR10, UR7, UR42, URZ ;  /* 0x0000002a070a72a5 */ /* 0x000fe4000f8e00ff */
[----:B------:R-:W-:Y:S02]  /*5850*/  USHF.R.U32.HI UR12, URZ, UR49, UR5 ;  /* 0x00000031ff0c7299 */ /* 0x000fe40008011605 */
[----:B------:R-:W-:Y:S01]  /*5860*/  USEL UR6, UR37, UR6, !UP0 ;  /* 0x0000000625067287 */ /* 0x000fe2000c000000 */
[----:B------:R-:W-:Y:S02]  /*5870*/  UMOV UR5, UR9 ;  /* 0x0000000900057c82 */ /* 0x000fe40008000000 */
[----:B------:R-:W-:Y:S01]  /*5880*/  UMOV UR10, UR11 ;  /* 0x0000000b000a7c82 */ /* 0x000fe20008000000 */
[----:B------:R-:W-:Y:S02]  /*5890*/  @UP2 USHF.R.U32.HI UR4, URZ, UR43, UR5 ;  /* 0x0000002bff042299 */ /* 0x000fe40008011605 */
[----:B------:R-:W-:Y:S02]  /*58a0*/  @UP2 USHF.R.U32.HI UR7, URZ, UR43, UR10 ;  /* 0x0000002bff072299 */ /* 0x000fe4000801160a */
[----:B------:R-:W-:Y:S02]  /*58b0*/  UIMAD UR4, UR40, UR4, URZ ;  /* 0x00000004280472a4 */ /* 0x000fe4000f8e02ff */
[----:B------:R-:W-:Y:S02]  /*58c0*/  UIMAD.WIDE.U32 UR10, UR6, UR42, URZ ;  /* 0x0000002a060a72a5 */ /* 0x000fe4000f8e00ff */
[----:B------:R-:W-:Y:S02]  /*58d0*/  USEL UR5, UR38, UR12, !UP1 ;  /* 0x0000000c26057287 */ /* 0x000fe4000c800000 */
[----:B------:R-:W-:Y:S02]  /*58e0*/  UIMAD UR8, UR40, UR7, URZ ;  /* 0x00000007280872a4 */ /* 0x000fe4000f8e02ff */
[----:B------:R-:W-:Y:S03]  /*58f0*/  UISETP.GE.AND UP0, UPT, UR6, UR4, UPT ;  /* 0x000000040600728c */ /* 0x000fe6000bf06270 */
[----:B------:R-:W-:Y:S01]  /*5900*/  UMOV UR4, UR11 ;  /* 0x0000000b00047c82 */ /* 0x000fe20008000000 */
[----:B------:R-:W-:Y:S02]  /*5910*/  UISETP.GE.OR UP0, UPT, UR5, UR8, UP0 ;  /* 0x000000080500728c */ /* 0x000fe40008706670 */
[----:B------:R-:W-:Y:S02]  /*5920*/  USHF.R.U32.HI UR4, URZ, UR43, UR4 ;  /* 0x0000002bff047299 */ /* 0x000fe40008011604 */
[----:B------:R-:W-:Y:S02]  /*5930*/  UIMAD.WIDE.U32 UR8, UR5, UR42, URZ ;  /* 0x0000002a050872a5 */ /* 0x000fe4000f8e00ff */
[----:B------:R-:W-:Y:S02]  /*5940*/  USEL UR11, UR6, UR4, !UP2 ;  /* 0x00000004060b7287 */ /* 0x000fe4000d000000 */
[----:B------:R-:W-:Y:S02]  /*5950*/  UIADD3 UR8, UPT, UPT, -UR5, URZ, URZ ;  /* 0x000000ff05087290 */ /* 0x000fe4000fffe1ff */
[----:B------:R-:W-:Y:S01]  /*5960*/  UIADD3 UR10, UPT, UPT, -UR11, URZ, URZ ;  /* 0x000000ff0b0a7290 */ /* 0x000fe2000fffe1ff */
[----:B------:R-:W-:Y:S01]  /*5970*/  @!UP0 UMOV UR4, UR9 ;  /* 0x0000000900048c82 */ /* 0x000fe20008000000 */
[----:B------:R-:W-:Y:S02]  /*5980*/  UIADD3 UR9, UPT, UPT, -UR6, URZ, URZ ;  /* 0x000000ff06097290 */ /* 0x000fe4000fffe1ff */
[----:B------:R-:W-:Y:S02]  /*5990*/  @!UP0 USHF.R.U32.HI UR4, URZ, UR43, UR4 ;  /* 0x0000002bff048299 */ /* 0x000fe40008011604 */
[----:B------:R-:W-:Y:S02]  /*59a0*/  UIMAD UR10, UR40, UR10, UR6 ;  /* 0x0000000a280a72a4 */ /* 0x000fe4000f8e0206 */
[----:B------:R-:W-:Y:S04]  /*59b0*/  @!UP0 USEL UR4, UR5, UR4, !UP2 ;  /* 0x0000000405048287 */ /* 0x000fe8000d000000 */
[----:B------:R-:W-:Y:S02]  /*59c0*/  @!UP0 UIMAD UR10, UR7, UR10, UR4 ;  /* 0x0000000a070a82a4 */ /* 0x000fe4000f8e0204 */
[----:B------:R-:W-:Y:S02]  /*59d0*/  @!UP0 UIADD3 UR11, UPT, UPT, UR11, -UR4, URZ ;  /* 0x800000040b0b8290 */ /* 0x000fe4000fffe0ff */
[----:B------:R-:W-:Y:S02]  /*59e0*/  UIMAD UR7, UR41, UR8, UR38 ;  /* 0x00000008290772a4 */ /* 0x000fe4000f8e0226 */
[----:B------:R-:W-:Y:S02]  /*59f0*/  @!UP0 UIMAD UR6, UR11, UR40, UR5 ;  /* 0x000000280b0682a4 */ /* 0x000fe4000f8e0205 */
[----:B------:R-:W-:Y:S01]  /*5a00*/  UIMAD UR4, UR50, UR9, UR37 ;  /* 0x00000009320472a4 */ /* 0x000fe2000f8e0225 */
[----:B------:R-:W-:Y:S02]  /*5a10*/  @!UP0 UMOV UR5, UR10 ;  /* 0x0000000a00058c82 */ /* 0x000fe40008000000 */
[----:B------:R-:W-:Y:S02]  /*5a20*/  UIMAD UR38, UR5, UR41, UR7 ;  /* 0x00000029052672a4 */ /* 0x000fe4000f8e0207 */
[----:B------:R-:W-:Y:S11]  /*5a30*/  UIMAD UR37, UR6, UR50, UR4 ;  /* 0x00000032062572a4 */ /* 0x000ff6000f8e0204 */
[----:B------:R-:W-:Y:S01]  /*5a40*/  @!UPT UIADD3 URZ, UPT, UPT, URZ, URZ, URZ ;  /* 0x000000fffffff290 */ /* 0x000fe2000fffe0ff */
.L_x_99:
[----:B------:R-:W-:Y:S01]  /*5a50*/  UISETP.NE.AND UP0, UPT, UR39, 0x1, UPT ;  /* 0x000000012700788c */ /* 0x000fe2000bf05270 */
[----:B------:R-:W-:Y:S10]  /*5a60*/  IADD3 R143, PT, PT, R143, 0x1, RZ ;  /* 0x000000018f8f7810 */ /* 0x000ff40007ffe0ff */
[----:B------:R-:W3:Y:S01]  /*5a70*/  @!UP0 LDCU.128 UR12, c[0x0][0xb10] ;  /* 0x00016200ff0c87ac */ /* 0x000ee20008000c00 */
[----:B------:R-:W4:Y:S01]  /*5a80*/  @!UP0 LDCU UR5, c[0x0][0xb0c] ;  /* 0x00016180ff0587ac */ /* 0x000f220008000800 */
[----:B------:R-:W2:Y:S01]  /*5a90*/  @!UP0 LDCU UR10, c[0x0][0xb20] ;  /* 0x00016400ff0a87ac */ /* 0x000ea20008000800 */
[----:B---3--:R-:W-:Y:S02]  /*5aa0*/  UIMAD.WIDE.U32 UR8, UR38, UR12, URZ ;  /* 0x0000000c260872a5 */ /* 0x008fe4000f8e00ff */
[----:B------:R-:W-:Y:S02]  /*5ab0*/  UIMAD.WIDE.U32 UR6, UR37, UR15, URZ ;  /* 0x0000000f250672a5 */ /* 0x000fe4000f8e00ff */
[----:B------:R-:W-:Y:S03]  /*5ac0*/  @!UP0 UISETP.NE.AND UP1, UPT, UR14, 0x1, UPT ;  /* 0x000000010e00888c */ /* 0x000fe6000bf25270 */
[----:B------:R-:W-:Y:S01]  /*5ad0*/  @!UP0 UMOV UR4, UR9 ;  /* 0x0000000900048c82 */ /* 0x000fe20008000000 */
[----:B----4-:R-:W-:Y:S02]  /*5ae0*/  @!UP0 UISETP.NE.AND UP2, UPT, UR5, 0x1, UPT ;  /* 0x000000010500888c */ /* 0x010fe4000bf45270 */
[----:B------:R-:W-:Y:S01]  /*5af0*/  @!UP0 USHF.R.U32.HI UR4, URZ, UR13, UR4 ;  /* 0x0000000dff048299 */ /* 0x000fe20008011604 */
[----:B------:R-:W-:Y:S02]  /*5b00*/  @!UP0 UMOV UR6, UR7 ;  /* 0x0000000700068c82 */ /* 0x000fe40008000000 */
[----:B--2---:R-:W-:Y:S02]  /*5b10*/  @!UP0 USHF.R.U32.HI UR6, URZ, UR10, UR6 ;  /* 0x0000000aff068299 */ /* 0x004fe40008011606 */
[----:B------:R-:W-:Y:S02]  /*5b20*/  @!UP0 USEL UR7, UR38, UR4, !UP2 ;  /* 0x0000000426078287 */ /* 0x000fe4000d000000 */
[----:B------:R-:W-:Y:S04]  /*5b30*/  @!UP0 USEL UR6, UR37, UR6, !UP1 ;  /* 0x0000000625068287 */ /* 0x000fe8000c800000 */
[----:B------:R-:W-:Y:S02]  /*5b40*/  @!UP0 UIADD3 UR4, UPT, UPT, -UR7, UR6, URZ ;  /* 0x0000000607048290 */ /* 0x000fe4000fffe1ff */
[----:B------:R-:W-:Y:S02]  /*5b50*/  @!UP0 UIADD3 UR6, UPT, UPT, UR7, -UR6, URZ ;  /* 0x8000000607068290 */ /* 0x000fe4000fffe0ff */
[----:B------:R-:W-:Y:S02]  /*5b60*/  @!UP0 UIMAD UR38, UR4, UR5, UR38 ;  /* 0x00000005042682a4 */ /* 0x000fe4000f8e0226 */
[----:B------:R-:W-:Y:S02]  /*5b70*/  @!UP0 UIMAD UR37, UR6, UR14, UR37 ;  /* 0x0000000e062582a4 */ /* 0x000fe4000f8e0225 */
[----:B------:R-:W-:Y:S09]  /*5b80*/  ULOP3.LUT UP0, URZ, UR59, 0x1b0, URZ, 0xc0, !UPT ;  /* 0x000001b03bff7892 */ /* 0x000ff2000f80c0ff */
[----:B------:R-:W-:Y:S05]  /*5b90*/  BRA.U !UP0, `(.L_x_100) ;  /* 0x0000000108407547 */ /* 0x000fea000b800000 */
[----:B------:R-:W2:Y:S01]  /*5ba0*/  LDCU.64 UR8, c[0x4][0x80] ;  /* 0x01001000ff0877ac */ /* 0x000ea20008000a00 */
[----:B------:R-:W-:Y:S01]  /*5bb0*/  MOV R3, 0x0 ;  /* 0x0000000000037802 */ /* 0x000fe20000000f00 */
[----:B------:R-:W-:Y:S02]  /*5bc0*/  HFMA2 R12, -RZ, RZ, 0, 5.9604644775390625e-08 ;  /* 0x00000001ff0c7431 */ /* 0x000fe400000001ff */
[----:B------:R-:W-:Y:S02]  /*5bd0*/  IMAD.MOV.U32 R8, RZ, RZ, 0x70 ;  /* 0x00000070ff087424 */ /* 0x000fe400078e00ff */
[----:B------:R-:W-:Y:S01]  /*5be0*/  IMAD.MOV.U32 R13, RZ, RZ, RZ ;  /* 0x000000ffff0d7224 */ /* 0x000fe200078e00ff */
[----:B------:R-:W3:Y:S01]  /*5bf0*/  LDCU.64 UR6, c[0x4][0x88] ;  /* 0x01001100ff0677ac */ /* 0x000ee20008000a00 */
[----:B------:R-:W4:Y:S01]  /*5c00*/  LDC.64 R2, c[0x4][R3] ;  /* 0x0100000003027b82 */ /* 0x000f220000000a00 */
[----:B------:R-:W1:Y:S01]  /*5c10*/  LDCU.64 UR4, c[0x4][0x8] ;  /* 0x01000100ff0477ac */ /* 0x000e620008000a00 */
[----:B--2---:R-:W-:Y:S01]  /*5c20*/  MOV R5, UR9 ;  /* 0x0000000900057c02 */ /* 0x004fe20008000f00 */
[----:B------:R-:W-:Y:S01]  /*5c30*/  IMAD.U32 R4, RZ, RZ, UR8 ;  /* 0x00000008ff047e24 */ /* 0x000fe2000f8e00ff */
[----:B---3--:R-:W-:Y:S01]  /*5c40*/  MOV R7, UR7 ;  /* 0x0000000700077c02 */ /* 0x008fe20008000f00 */
[----:B------:R-:W-:Y:S01]  /*5c50*/  IMAD.U32 R6, RZ, RZ, UR6 ;  /* 0x00000006ff067e24 */ /* 0x000fe2000f8e00ff */
[----:B-1----:R-:W-:Y:S01]  /*5c60*/  MOV R11, UR5 ;  /* 0x00000005000b7c02 */ /* 0x002fe20008000f00 */
[----:B------:R-:W-:Y:S02]  /*5c70*/  IMAD.U32 R10, RZ, RZ, UR4 ;  /* 0x00000004ff0a7e24 */ /* 0x000fe4000f8e00ff */
[----:B------:R-:W-:Y:S07]  /*5c80*/  LEPC R20, `(.L_x_100) ;  /* 0x000000001014794e */ /* 0x000fee0000000000 */
[----:B----45:R-:W-:Y:S05]  /*5c90*/  CALL.ABS.NOINC R2 ;  /* 0x0000000002007343 */ /* 0x030fea0003c00000 */
.L_x_100:
[----:B------:R-:W-:Y:S01]  /*5ca0*/  LOP3.LUT P0, RZ, R150, 0x1b0, RZ, 0xc0, !PT ;  /* 0x000001b096ff7812 */ /* 0x000fe2000780c0ff */
[----:B------:R-:W-:Y:S11]  /*5cb0*/  BSSY.RECONVERGENT B6, `(.L_x_101) ;  /* 0x0000013000067945 */ /* 0x000ff60003800200 */
[----:B------:R-:W-:Y:S01]  /*5cc0*/  @!UPT UIADD3 URZ, UPT, UPT, URZ, URZ, URZ ;  /* 0x000000fffffff290 */ /* 0x000fe2000fffe0ff */
[----:B------:R-:W-:Y:S05]  /*5cd0*/  @!P0 BRA `(.L_x_102) ;  /* 0x0000000000408947 */ /* 0x000fea0003800000 */
        /* <DEDUP_REMOVED lines=16> */
.L_x_102:
[----:B------:R-:W-:Y:S05]  /*5de0*/  BSYNC.RECONVERGENT B6 ;  /* 0x0000000000067941 */ /* 0x000fea0003800200 */
.L_x_101:
[----:B------:R-:W-:Y:S01]  /*5df0*/  ISETP.NE.U32.AND P3, PT, R138, RZ, PT ;  /* 0x000000ff8a00720c */ /* 0x000fe20003f65070 */
[----:B------:R-:W-:Y:S01]  /*5e00*/  UISETP.NE.AND UP1, UPT, UR60, URZ, UPT ;  /* 0x000000ff3c00728c */ /* 0x000fe2000bf25270 */
[----:B------:R-:W-:Y:S02]  /*5e10*/  ISETP.NE.U32.AND P4, PT, R134, RZ, PT ;  /* 0x000000ff8600720c */ /* 0x000fe40003f85070 */
[----:B------:R-:W-:Y:S02]  /*5e20*/  ISETP.NE.AND.EX P3, PT, R139, RZ, PT, P3 ;  /* 0x000000ff8b00720c */ /* 0x000fe40003f65330 */
[----:B------:R-:W-:Y:S02]  /*5e30*/  PLOP3.LUT P1, PT, PT, PT, PT, 0x8, 0x80 ;  /* 0x000000000080781c */ /* 0x000fe40003f2e170 */
[----:B------:R-:W-:Y:S02]  /*5e40*/  PLOP3.LUT P0, PT, PT, PT, UP1, 0x80, 0x8 ;  /* 0x000000000008781c */ /* 0x000fe40003f0f018 */
[----:B------:R-:W-:Y:S02]  /*5e50*/  ISETP.NE.AND.EX P4, PT, R135, RZ, PT, P4 ;  /* 0x000000ff8700720c */ /* 0x000fe40003f85340 */
[----:B------:R-:W2:Y:S09]  /*5e60*/  @UP1 LDCU.64 UR4, c[0x0][0x888] ;  /* 0x00011100ff0417ac */ /* 0x000eb20008000a00 */
[----:B------:R-:W-:Y:S01]  /*5e70*/  @P0 PLOP3.LUT P1, PT, P3, PT, PT, 0x80, 0x8 ;  /* 0x000000000008081c */ /* 0x000fe20001f2f070 */
[----:B--2---:R-:W-:Y:S04]  /*5e80*/  @UP1 UISETP.NE.U32.AND UP0, UPT, UR4, URZ, UPT ;  /* 0x000000ff0400128c */ /* 0x004fe8000bf05070 */
[----:B------:R-:W-:Y:S04]  /*5e90*/  @UP1 UISETP.NE.AND.EX UP0, UPT, UR5, URZ, UPT, UP0 ;  /* 0x000000ff0500128c */ /* 0x000fe8000bf05300 */
[----:B------:R-:W-:Y:S01]  /*5ea0*/  @UP1 USEL UR4, URZ, 0xffffffff, UP0 ;  /* 0xffffffffff041887 */ /* 0x000fe20008000000 */
[----:B------:R-:W-:Y:S11]  /*5eb0*/  @!P3 BRA `(.L_x_103) ;  /* 0x000000000030b947 */ /* 0x000ff60003800000 */
        /* <DEDUP_REMOVED lines=12> */
.L_x_103:
[----:B------:R-:W-:Y:S05]  /*5f80*/  @!P4 BRA `(.L_x_104) ;  /* 0x000000000024c947 */ /* 0x000fea0003800000 */
[----:B------:R-:W-:Y:S01]  /*5f90*/  ISETP.NE.U32.AND P2, PT, R132, RZ, PT ;  /* 0x000000ff8400720c */ /* 0x000fe20003f45070 */
[----:B------:R-:W2:Y:S03]  /*5fa0*/  LDCU.64 UR6, c[0x0][0x358] ;  /* 0x00006b00ff0677ac */ /* 0x000ea60008000a00 */
[----:B------:R-:W-:Y:S11]  /*5fb0*/  ISETP.NE.AND.EX P2, PT, R133, RZ, PT, P2 ;  /* 0x000000ff8500720c */ /* 0x000ff60003f45320 */
[----:B------:R-:W-:Y:S02]  /*5fc0*/  @!UPT UIADD3 URZ, UPT, UPT, URZ, URZ, URZ ;  /* 0x000000fffffff290 */ /* 0x000fe4000fffe0ff */
[----:B------:R-:W4:Y:S01]  /*5fd0*/  @P2 LDC.64 R2, c[0x0][0x8a8] ;  /* 0x00022a00ff022b82 */ /* 0x000f220000000a00 */
[----:B-1----:R-:W-:Y:S04]  /*5fe0*/  @P2 IMAD R0, R134, UR36, RZ ;  /* 0x0000002486002c24 */ /* 0x002fe8000f8e02ff */
[----:B----4-:R-:W-:Y:S05]  /*5ff0*/  @P2 IMAD.WIDE R2, R0, 0x4, R2 ;  /* 0x0000000400022825 */ /* 0x010fea00078e0202 */
[----:B--2--5:R2:W5:Y:S02]  /*6000*/  @P2 LDG.E R70, desc[UR6][R2.64] ;  /* 0x0000000602462981 */ /* 0x024564000c1e1900 */
[----:B--2---:R-:W4:Y:S02]  /*6010*/  @!P2 LDC R70, c[0x0][0x8a0] ;  /* 0x00022800ff46ab82 */ /* 0x004f240000000800 */
.L_x_104:
[----:B---3-5:R-:W-:Y:S01]  /*6020*/  @P0 FSETP.NEU.AND P4, PT, R71, RZ, PT ;  /* 0x000000ff4700020b */ /* 0x028fe20003f8d000 */
[----:B-1----:R-:W-:Y:S01]  /*6030*/  IMAD.U32 R0, RZ, RZ, UR4 ;  /* 0x00000004ff007e24 */ /* 0x002fe2000f8e00ff */
[----:B------:R-:W-:Y:S01]  /*6040*/  @P0 LOP3.LUT P2, RZ, R141, 0xff, RZ, 0xc0, !PT ;  /* 0x000000ff8dff0812 */ /* 0x000fe2000784c0ff */
[----:B------:R-:W-:Y:S01]  /*6050*/  BSSY B1, `(.L_x_105) ;  /* 0x000003d000017945 */ /* 0x000fe20003800000 */
[----:B------:R-:W-:Y:S02]  /*6060*/  @P0 SEL R2, RZ, 0xffffffff, P4 ;  /* 0xffffffffff020807 */ /* 0x000fe40002000000 */
[----:B------:R-:W-:Y:S02]  /*6070*/  CS2R R18, SRZ ;  /* 0x0000000000127805 */ /* 0x000fe4000001ff00 */
[----:B------:R-:W-:Y:S02]  /*6080*/  LEA R22, R68, UR44, 0x3 ;  /* 0x0000002c44167c11 */ /* 0x000fe4000f8e18ff */
[----:B------:R-:W-:Y:S02]  /*6090*/  CS2R R16, SRZ ;  /* 0x0000000000107805 */ /* 0x000fe4000001ff00 */
[----:B------:R-:W-:Y:S02]  /*60a0*/  @P1 SEL R2, R0, R2, !P2 ;  /* 0x0000000200021207 */ /* 0x000fe40005000000 */
[----:B------:R-:W-:Y:S02]  /*60b0*/  CS2R R26, SRZ ;  /* 0x00000000001a7805 */ /* 0x000fe4000001ff00 */
[----:B------:R-:W-:Y:S02]  /*60c0*/  SHF.L.U32 R4, R146, 0x1f, RZ ;  /* 0x0000001f92047819 */ /* 0x000fe400000006ff */
[----:B------:R-:W-:Y:S02]  /*60d0*/  CS2R R24, SRZ ;  /* 0x0000000000187805 */ /* 0x000fe4000001ff00 */
[----:B------:R-:W-:Y:S02]  /*60e0*/  @P0 LOP3.LUT R2, R2, 0x1, RZ, 0xc0, !PT ;  /* 0x0000000102020812 */ /* 0x000fe400078ec0ff */
[----:B------:R-:W-:Y:S02]  /*60f0*/  CS2R R30, SRZ ;  /* 0x00000000001e7805 */ /* 0x000fe4000001ff00 */
[----:B------:R-:W-:Y:S02]  /*6100*/  PLOP3.LUT P5, PT, PT, PT, PT, 0x8, 0x80 ;  /* 0x000000000080781c */ /* 0x000fe40003fae170 */
[----:B------:R-:W-:Y:S02]  /*6110*/  CS2R R28, SRZ ;  /* 0x00000000001c7805 */ /* 0x000fe4000001ff00 */
[----:B------:R-:W-:Y:S01]  /*6120*/  ISETP.NE.U32.OR P1, PT, R2, 0x1, !P0 ;  /* 0x000000010200780c */ /* 0x000fe20004725470 */
[----:B------:R-:W-:Y:S01]  /*6130*/  IMAD R2, R68, 0x40, R69 ;  /* 0x0000004044027824 */ /* 0x000fe200078e0245 */
[----:B------:R-:W-:Y:S02]  /*6140*/  CS2R R34, SRZ ;  /* 0x0000000000227805 */ /* 0x000fe4000001ff00 */
[----:B------:R-:W-:Y:S09]  /*6150*/  CS2R R32, SRZ ;  /* 0x0000000000207805 */ /* 0x000ff2000001ff00 */
[----:B------:R-:W-:Y:S04]  /*6160*/  @P1 SHF.L.U32 R0, R144, 0x1f, RZ ;  /* 0x0000001f90001819 */ /* 0x000fe800000006ff */
[----:B------:R-:W1:Y:S01]  /*6170*/  @P1 SYNCS.PHASECHK.TRANS64.TRYWAIT P0, [UR44+0x110], R0 ;  /* 0x00011000ff0015a7 */ /* 0x000e62000800112c */
[----:B------:R2:W3:Y:S01]  /*6180*/  SYNCS.PHASECHK.TRANS64.TRYWAIT P4, [R22+URZ+0x150], R4 ;  /* 0x00015004160075a7 */ /* 0x0004e200080811ff */
[----:B-1----:R-:W-:Y:S01]  /*6190*/  @P1 PLOP3.LUT P5, PT, P0, PT, PT, 0x8, 0x80 ;  /* 0x000000000080181c */ /* 0x002fe200007ae170 */
[----:B------:R-:W-:Y:S01]  /*61a0*/  @!UPT UIADD3 URZ, UPT, UPT, URZ, URZ, URZ ;  /* 0x000000fffffff290 */ /* 0x000fe2000fffe0ff */
[----:B--23--:R-:W-:Y:S11]  /*61b0*/  @!P1 BRA `(.L_x_106) ;  /* 0x0000000000989947 */ /* 0x00cff60003800000 */
[----:B------:R-:W-:Y:S01]  /*61c0*/  ISETP.NE.U32.AND P0, PT, RZ, UR56, PT ;  /* 0x00000038ff007c0c */ /* 0x000fe2000bf05070 */
[----:B------:R-:W-:Y:S01]  /*61d0*/  BSSY B0, `(.L_x_107) ;  /* 0x0000016000007945 */ /* 0x000fe20003800000 */
[----:B------:R-:W-:Y:S02]  /*61e0*/  FSETP.NEU.AND P2, PT, R71, RZ, PT ;  /* 0x000000ff4700720b */ /* 0x000fe40003f4d000 */
[----:B------:R-:W-:Y:S02]  /*61f0*/  CS2R R34, SRZ ;  /* 0x0000000000227805 */ /* 0x000fe4000001ff00 */
[----:B------:R-:W-:Y:S02]  /*6200*/  ISETP.NE.AND.EX P0, PT, RZ, UR57, PT, P0 ;  /* 0x00000039ff007c0c */ /* 0x000fe4000bf05300 */
[----:B------:R-:W-:Y:S02]  /*6210*/  CS2R R32, SRZ ;  /* 0x0000000000207805 */ /* 0x000fe4000001ff00 */
[----:B------:R-:W-:Y:S02]  /*6220*/  LOP3.LUT P1, RZ, R141, 0xff, RZ, 0xc0, !PT ;  /* 0x000000ff8dff7812 */ /* 0x000fe4000782c0ff */
[----:B------:R-:W-:Y:S02]  /*6230*/  CS2R R30, SRZ ;  /* 0x00000000001e7805 */ /* 0x000fe4000001ff00 */
[----:B------:R-:W-:Y:S02]  /*6240*/  SEL R0, RZ, 0xffffffff, P2 ;  /* 0xffffffffff007807 */ /* 0x000fe40001000000 */
[----:B------:R-:W-:Y:S02]  /*6250*/  CS2R R28, SRZ ;  /* 0x00000000001c7805 */ /* 0x000fe4000001ff00 */
[----:B------:R-:W-:Y:S02]  /*6260*/  SEL R3, RZ, 0xffffffff, P0 ;  /* 0xffffffffff037807 */ /* 0x000fe40000000000 */
[----:B------:R-:W-:Y:S02]  /*6270*/  CS2R R26, SRZ ;  /* 0x00000000001a7805 */ /* 0x000fe4000001ff00 */
[----:B------:R-:W-:Y:S02]  /*6280*/  CS2R R24, SRZ ;  /* 0x0000000000187805 */ /* 0x000fe4000001ff00 */
[----:B------:R-:W-:Y:S02]  /*6290*/  CS2R R18, SRZ ;  /* 0x0000000000127805 */ /* 0x000fe4000001ff00 */
[----:B------:R-:W-:Y:S02]  /*62a0*/  @P3 SEL R0, R3, R0, !P1 ;  /* 0x0000000003003207 */ /* 0x000fe40004800000 */
[----:B------:R-:W-:Y:S02]  /*62b0*/  CS2R R16, SRZ ;  /* 0x0000000000107805 */ /* 0x000fe4000001ff00 */
[----:B------:R-:W-:Y:S04]  /*62c0*/  LOP3.LUT R0, R0, 0x1, RZ, 0xc0, !PT ;  /* 0x0000000100007812 */ /* 0x000fe800078ec0ff */
[----:B------:R-:W-:Y:S01]  /*62d0*/  ISETP.NE.U32.AND P0, PT, R0, 0x1, PT ;  /* 0x000000010000780c */ /* 0x000fe20003f05070 */
[----:B------:R-:W-:Y:S01]  /*62e0*/  @!UPT UIADD3 URZ, UPT, UPT, URZ, URZ, URZ ;  /* 0x000000fffffff290 */ /* 0x000fe2000fffe0ff */
[----:B------:R-:W-:Y:S11]  /*62f0*/  @!P5 BRA `(.L_x_108) ;  /* 0x00000000000cd947 */ /* 0x000ff60003800000 */
[----:B------:R-:W-:Y:S04]  /*6300*/  SHF.L.U32 R3, R144, 0x1f, RZ ;  /* 0x0000001f90037819 */ /* 0x000fe800000006ff */
[----:B------:R-:W1:Y:S02]  /*6310*/  SYNCS.PHASECHK.TRANS64.TRYWAIT P1, [UR44+0x110], R3 ;  /* 0x00011003ff0075a7 */ /* 0x000e64000802112c */
[----:B-1----:R-:W-:Y:S05]  /*6320*/  @!P1 BRA `(.L_x_109) ;  /* 0x0000002000949947 */ /* 0x002fea0003800000 */
.L_x_108:
[----:B------:R-:W-:Y:S05]  /*6330*/  BSYNC B0 ;  /* 0x0000000000007941 */ /* 0x000fea0003800000 */
.L_x_107:
[----:B------:R2:W3:Y:S01]  /*6340*/  @P0 LDS.128 R32, [R140+UR44+0x200] ;  /* 0x0002002c8c200984 */ /* 0x0004e20008000c00 */
[----:B------:R-:W-:Y:S01]  /*6350*/  UIADD3 UR4, UPT, UPT, UR44, 0x118, URZ ;  /* 0x000001182c047890 */ /* 0x000fe2000fffe0ff */
[----:B------:R-:W-:Y:S02]  /*6360*/  LOP3.LUT R144, R144, 0x1, RZ, 0x3c, !PT ;  /* 0x0000000190907812 */ /* 0x000fe400078e3cff */
[----:B------:R2:W1:Y:S01]  /*6370*/  @P0 LDS.128 R28, [R149+0x10] ;  /* 0x00001000951c0984 */ /* 0x0004620000000c00 */
[----:B------:R-:W-:Y:S03]  /*6380*/  UPRMT UR4, UR61, 0x654, UR4 ;  /* 0x000006543d047896 */ /* 0x000fe60008000004 */
[----:B------:R2:W1:Y:S04]  /*6390*/  @P0 LDS.128 R24, [R148+0x20] ;  /* 0x0000200094180984 */ /* 0x0004680000000c00 */
[----:B------:R2:W1:Y:S01]  /*63a0*/  @P0 LDS.128 R16, [R147+0x30] ;  /* 0x0000300093100984 */ /* 0x0004620000000c00 */
[----:B------:R-:W-:Y:S01]  /*63b0*/  @!PT LDS RZ, [RZ] ;  /* 0x00000000fffff984 */ /* 0x000fe20000000800 */
[----:B------:R-:W-:Y:S01]  /*63c0*/  @!PT LDS RZ, [RZ] ;  /* 0x00000000fffff984 */ /* 0x000fe20000000800 */
[----:B------:R-:W-:Y:S01]  /*63d0*/  @!PT LDS RZ, [RZ] ;  /* 0x00000000fffff984 */ /* 0x000fe20000000800 */
[----:B------:R-:W-:Y:S01]  /*63e0*/  @!PT LDS RZ, [RZ] ;  /* 0x00000000fffff984 */ /* 0x000fe20000000800 */
[----:B------:R5:W-:Y:S06]  /*63f0*/  MEMBAR.ALL.CTA ;  /* 0x0000000000007992 */ /* 0x000bec0000008000 */
[----:B-----5:R-:W5:Y:S02]  /*6400*/  FENCE.VIEW.ASYNC.S ;  /* 0x00000000000073c6 */ /* 0x020f640000000000 */
[----:B-----5:R-:W-:Y:S01]  /*6410*/  SYNCS.ARRIVE.TRANS64.RED.A1T0 RZ, [UR4], RZ ;  /* 0x000000ffffff79a7 */ /* 0x020fe20008100404 */
.L_x_106:
[----:B------:R-:W-:Y:S05]  /*6420*/  BSYNC B1 ;  /* 0x0000000000017941 */ /* 0x000fea0003800000 */
.L_x_105:
[----:B-1----:R-:W-:Y:S04]  /*6430*/  SHF.R.U32.HI R0, RZ, 0x15, R2 ;  /* 0x00000015ff007819 */ /* 0x002fe80000011602 */
[----:B------:R-:W-:Y:S01]  /*6440*/  LOP3.LUT P0, RZ, R0, 0x3, R142, 0x48, !PT ;  /* 0x0000000300ff7812 */ /* 0x000fe2000780488e */
[----:B------:R-:W-:Y:S01]  /*6450*/  @!UPT UIADD3 URZ, UPT, UPT, URZ, URZ, URZ ;  /* 0x000000fffffff290 */ /* 0x000fe2000fffe0ff */
[----:B------:R-:W-:Y:S11]  /*6460*/  @P4 BRA `(.L_x_110) ;  /* 0x0000000000084947 */ /* 0x000ff60003800000 */
[----:B------:R-:W1:Y:S02]  /*6470*/  SYNCS.PHASECHK.TRANS64.TRYWAIT P1, [R22+URZ+0x150], R4 ;  /* 0x00015004160075a7 */ /* 0x000e6400080211ff */
[----:B-1----:R-:W-:Y:S05]  /*6480*/  @!P1 BRA `(.L_x_111) ;  /* 0x0000002000549947 */ /* 0x002fea0003800000 */
.L_x_110:
[----:B------:R-:W-:Y:S05]  /*6490*/  @!P0 BRA `(.L_x_112) ;  /* 0x0000000000408947 */ /* 0x000fea0003800000 */
[----:B------:R-:W1:Y:S01]  /*64a0*/  LDCU.64 UR8, c[0x4][0x70] ;  /* 0x01000e00ff0877ac */ /* 0x000e620008000a00 */
[----:B------:R-:W-:Y:S01]  /*64b0*/  MOV R15, 0x0 ;  /* 0x00000000000f7802 */ /* 0x000fe20000000f00 */
[----:B------:R-:W-:Y:S02]  /*64c0*/  HFMA2 R12, -RZ, RZ, 0, 5.9604644775390625e-08 ;  /* 0x00000001ff0c7431 */ /* 0x000fe400000001ff */
[----:B------:R-:W-:Y:S02]  /*64d0*/  IMAD.MOV.U32 R8, RZ, RZ, 0x192 ;  /* 0x00000192ff087424 */ /* 0x000fe400078e00ff */
[----:B------:R-:W-:Y:S01]  /*64e0*/  IMAD.MOV.U32 R13, RZ, RZ, RZ ;  /* 0x000000ffff0d7224 */ /* 0x000fe200078e00ff */
[----:B------:R-:W5:Y:S01]  /*64f0*/  LDCU.64 UR6, c[0x4][0x78] ;  /* 0x01000f00ff0677ac */ /* 0x000f620008000a00 */
[----:B------:R-:W2:Y:S01]  /*6500*/  LDC.64 R14, c[0x4][R15] ;  /* 0x010000000f0e7b82 */ /* 0x000ea20000000a00 */
[----:B------:R-:W3:Y:S01]  /*6510*/  LDCU.64 UR4, c[0x4][0x10] ;  /* 0x01000200ff0477ac */ /* 0x000ee20008000a00 */
[----:B-1----:R-:W-:Y:S01]  /*6520*/  MOV R5, UR9 ;  /* 0x0000000900057c02 */ /* 0x002fe20008000f00 */
[----:B------:R-:W-:Y:S01]  /*6530*/  IMAD.U32 R4, RZ, RZ, UR8 ;  /* 0x00000008ff047e24 */ /* 0x000fe2000f8e00ff */
[----:B-----5:R-:W-:Y:S01]  /*6540*/  MOV R7, UR7 ;  /* 0x0000000700077c02 */ /* 0x020fe20008000f00 */
[----:B------:R-:W-:Y:S01]  /*6550*/  IMAD.U32 R6, RZ, RZ, UR6 ;  /* 0x00000006ff067e24 */ /* 0x000fe2000f8e00ff */
[----:B---3--:R-:W-:Y:S01]  /*6560*/  MOV R11, UR5 ;  /* 0x00000005000b7c02 */ /* 0x008fe20008000f00 */
[----:B------:R-:W-:Y:S02]  /*6570*/  IMAD.U32 R10, RZ, RZ, UR4 ;  /* 0x00000004ff0a7e24 */ /* 0x000fe4000f8e00ff */
[----:B------:R-:W-:Y:S07]  /*6580*/  LEPC R20, `(.L_x_112) ;  /* 0x000000001014794e */ /* 0x000fee0000000000 */
[----:B--2-4-:R-:W-:Y:S05]  /*6590*/  CALL.ABS.NOINC R14 ;  /* 0x000000000e007343 */ /* 0x014fea0003c00000 */
.L_x_112:
[----:B------:R-:W-:Y:S01]  /*65a0*/  LOP3.LUT P0, RZ, R131, 0x60, RZ, 0xc0, !PT ;  /* 0x0000006083ff7812 */ /* 0x000fe2000780c0ff */
[----:B------:R-:W-:Y:S05]  /*65b0*/  WARPSYNC.ALL ;  /* 0x0000000000007948 */ /* 0x000fea0003800000 */
[----:B------:R-:W-:Y:S01]  /*65c0*/  R2UR UR4, R2 ;  /* 0x00000000020472ca */ /* 0x000fe200000e0000 */
[----:B------:R-:W-:Y:S01]  /*65d0*/  BSSY.RECONVERGENT B0, `(.L_x_113) ;  /* 0x0000120000007945 */ /* 0x000fe20003800200 */
[----:B---3--:R-:W-:Y:S02]  /*65e0*/  F2FP.F16.E5M2.UNPACK_B R2, R32 ;  /* 0x00000020ff02723e */ /* 0x008fe400020004ff */
[-C--:B------:R-:W-:Y:S02]  /*65f0*/  F2FP.F16.E5M2.UNPACK_B R21, R33.reuse ;  /* 0x00000021ff15723e */ /* 0x080fe400020004ff */
[----:B------:R-:W-:Y:S01]  /*6600*/  F2FP.F16.E5M2.UNPACK_B R12, R28 ;  /* 0x0000001cff0c723e */ /* 0x000fe200020004ff */
[----:B------:R-:W-:Y:S01]  /*6610*/  HADD2.F32 R0, -RZ, R2.H0_H0 ;  /* 0x20000002ff007230 */ /* 0x000fe20000004100 */
[----:B------:R-:W-:Y:S01]  /*6620*/  F2FP.F16.E5M2.UNPACK_B R32, R32.H1 ;  /* 0x00000020ff20723e */ /* 0x000fe200030004ff */
[--C-:B------:R-:W-:Y:S01]  /*6630*/  HADD2.F32 R73, -RZ, R21.reuse.H0_H0 ;  /* 0x20000015ff497230 */ /* 0x100fe20000004100 */
[----:B------:R-:W-:Y:S01]  /*6640*/  F2FP.F16.E5M2.UNPACK_B R33, R33.H1 ;  /* 0x00000021ff21723e */ /* 0x000fe200030004ff */
[----:B------:R-:W-:Y:S01]  /*6650*/  HADD2.F32 R74, -RZ, R21.H1_H1 ;  /* 0x30000015ff4a7230 */ /* 0x000fe20000004100 */
[-C--:B------:R-:W-:Y:S01]  /*6660*/  F2FP.F16.E5M2.UNPACK_B R20, R34.reuse ;  /* 0x00000022ff14723e */ /* 0x080fe200020004ff */
[--C-:B------:R-:W-:Y:S01]  /*6670*/  HADD2.F32 R3, -RZ, R32.reuse.H0_H0 ;  /* 0x20000020ff037230 */ /* 0x100fe20000004100 */
[----:B------:R-:W-:Y:S01]  /*6680*/  F2FP.F16.E5M2.UNPACK_B R15, R34.H1 ;  /* 0x00000022ff0f723e */ /* 0x000fe200030004ff */
[----:B------:R-:W-:Y:S01]  /*6690*/  HADD2.F32 R72, -RZ, R32.H1_H1 ;  /* 0x30000020ff487230 */ /* 0x000fe20000004100 */
[-C--:B------:R-:W-:Y:S01]  /*66a0*/  F2FP.F16.E5M2.UNPACK_B R14, R35.reuse ;  /* 0x00000023ff0e723e */ /* 0x080fe200020004ff */
[--C-:B------:R-:W-:Y:S01]  /*66b0*/  HADD2.F32 R75, -RZ, R33.reuse.H0_H0 ;  /* 0x20000021ff4b7230 */ /* 0x100fe20000004100 */
[----:B------:R-:W-:Y:S01]  /*66c0*/  F2FP.F16.E5M2.UNPACK_B R13, R35.H1 ;  /* 0x00000023ff0d723e */ /* 0x000fe200030004ff */
[----:B------:R-:W-:Y:S01]  /*66d0*/  HADD2.F32 R76, -RZ, R33.H1_H1 ;  /* 0x30000021ff4c7230 */ /* 0x000fe20000004100 */
[----:B------:R-:W-:Y:S01]  /*66e0*/  F2FP.F16.E5M2.UNPACK_B R28, R28.H1 ;  /* 0x0000001cff1c723e */ /* 0x000fe200030004ff */
[--C-:B------:R-:W-:Y:S01]  /*66f0*/  HADD2.F32 R77, -RZ, R20.reuse.H0_H0 ;  /* 0x20000014ff4d7230 */ /* 0x100fe20000004100 */
[-C--:B------:R-:W-:Y:S01]  /*6700*/  F2FP.F16.E5M2.UNPACK_B R11, R29.reuse ;  /* 0x0000001dff0b723e */ /* 0x080fe200020004ff */
        /* <DEDUP_REMOVED lines=15> */
[----:B------:R-:W-:Y:S01]  /*6800*/  R2UR UR5, R22 ;  /* 0x00000000160572ca */ /* 0x000fe200000e0000 */
        /* <DEDUP_REMOVED lines=29> */
[----:B------:R-:W-:Y:S01]  /*69e0*/  IADD3 R68, PT, PT, R68, 0x1, RZ ;  /* 0x0000000144447810 */ /* 0x000fe20007ffe0ff */
[--C-:B------:R-:W-:Y:S02]  /*69f0*/  HADD2.F32 R101, -RZ, R5.reuse.H0_H0 ;  /* 0x20000005ff657230 */ /* 0x100fe40000004100 */
[----:B------:R-:W-:Y:S02]  /*6a00*/  HADD2.F32 R102, -RZ, R5.H1_H1 ;  /* 0x30000005ff667230 */ /* 0x000fe40000004100 */
[--C-:B------:R-:W-:Y:S02]  /*6a10*/  HADD2.F32 R103, -RZ, R4.reuse.H0_H0 ;  /* 0x20000004ff677230 */ /* 0x100fe40000004100 */
[----:B------:R-:W-:Y:S02]  /*6a20*/  HADD2.F32 R104, -RZ, R4.H1_H1 ;  /* 0x30000004ff687230 */ /* 0x000fe40000004100 */
[----:B------:R-:W1:Y:S01]  /*6a30*/  LDTM.x64 R4, tmem[UR4] ;  /* 0x00000004000479ee */ /* 0x000e620008340000 */
[----:B------:R-:W-:Y:S01]  /*6a40*/  NOP ;  /* 0x0000000000007918 */ /* 0x000fe20000000000 */
[----:B------:R-:W-:Y:S01]  /*6a50*/  UIADD3 UR4, UPT, UPT, UR5, 0x170, URZ ;  /* 0x0000017005047890 */ /* 0x000fe2000fffe0ff */
[----:B------:R-:W-:Y:S02]  /*6a60*/  HADD2.F32 R2, -RZ, R2.H1_H1 ;  /* 0x30000002ff027230 */ /* 0x000fe40000004100 */
[--C-:B------:R-:W-:Y:S01]  /*6a70*/  HADD2.F32 R105, -RZ, R106.reuse.H0_H0 ;  /* 0x2000006aff697230 */ /* 0x100fe20000004100 */
[----:B------:R-:W-:Y:S01]  /*6a80*/  UPRMT UR4, UR61, 0x654, UR4 ;  /* 0x000006543d047896 */ /* 0x000fe20008000004 */
[----:B------:R-:W-:Y:S02]  /*6a90*/  HADD2.F32 R106, -RZ, R106.H1_H1 ;  /* 0x3000006aff6a7230 */ /* 0x000fe40000004100 */
[--C-:B------:R-:W-:Y:S02]  /*6aa0*/  HADD2.F32 R109, -RZ, R110.reuse.H0_H0 ;  /* 0x2000006eff6d7230 */ /* 0x100fe40000004100 */
[----:B------:R-:W-:Y:S02]  /*6ab0*/  HADD2.F32 R110, -RZ, R110.H1_H1 ;  /* 0x3000006eff6e7230 */ /* 0x000fe40000004100 */
[--C-:B------:R-:W-:Y:S02]  /*6ac0*/  HADD2.F32 R113, -RZ, R114.reuse.H0_H0 ;  /* 0x20000072ff717230 */ /* 0x100fe40000004100 */
[----:B-1----:R-:W-:Y:S01]  /*6ad0*/  SYNCS.ARRIVE.TRANS64.RED.A1T0 RZ, [UR4], RZ ;  /* 0x000000ffffff79a7 */ /* 0x002fe20008100404 */
[----:B------:R-:W-:Y:S02]  /*6ae0*/  HADD2.F32 R114, -RZ, R114.H1_H1 ;  /* 0x30000072ff727230 */ /* 0x000fe40000004100 */
[--C-:B------:R-:W-:Y:S02]  /*6af0*/  HADD2.F32 R117, -RZ, R118.reuse.H0_H0 ;  /* 0x20000076ff757230 */ /* 0x100fe40000004100 */
[----:B------:R-:W-:Y:S02]  /*6b00*/  HADD2.F32 R118, -RZ, R118.H1_H1 ;  /* 0x30000076ff767230 */ /* 0x000fe40000004100 */
[--C-:B------:R-:W-:Y:S02]  /*6b10*/  HADD2.F32 R121, -RZ, R122.reuse.H0_H0 ;  /* 0x2000007aff797230 */ /* 0x100fe40000004100 */
[C---:B----4-:R-:W-:Y:S01]  /*6b20*/  FMUL R4, R70.reuse, R4 ;  /* 0x0000000446047220 */ /* 0x050fe20000400000 */
[C---:B------:R-:W-:Y:S01]  /*6b30*/  FMUL R5, R70.reuse, R5 ;  /* 0x0000000546057220 */ /* 0x040fe20000400000 */
[C---:B------:R-:W-:Y:S01]  /*6b40*/  FMUL R8, R70.reuse, R8 ;  /* 0x0000000846087220 */ /* 0x040fe20000400000 */
[C---:B------:R-:W-:Y:S01]  /*6b50*/  FMUL R9, R70.reuse, R9 ;  /* 0x0000000946097220 */ /* 0x040fe20000400000 */
[C---:B------:R-:W-:Y:S01]  /*6b60*/  FFMA R4, R71.reuse, R0, R4 ;  /* 0x0000000047047223 */ /* 0x040fe20000000004 */
[C---:B------:R-:W-:Y:S01]  /*6b70*/  FFMA R5, R71.reuse, R2, R5 ;  /* 0x0000000247057223 */ /* 0x040fe20000000005 */
[C---:B------:R-:W-:Y:S01]  /*6b80*/  FMUL R12, R70.reuse, R12 ;  /* 0x0000000c460c7220 */ /* 0x040fe20000400000 */
[C---:B------:R-:W-:Y:S01]  /*6b90*/  FMUL R13, R70.reuse, R13 ;  /* 0x0000000d460d7220 */ /* 0x040fe20000400000 */
[C---:B------:R-:W-:Y:S01]  /*6ba0*/  FMUL R16, R70.reuse, R16 ;  /* 0x0000001046107220 */ /* 0x040fe20000400000 */
[C---:B------:R-:W-:Y:S01]  /*6bb0*/  FMUL R17, R70.reuse, R17 ;  /* 0x0000001146117220 */ /* 0x040fe20000400000 */
[C---:B------:R-:W-:Y:S01]  /*6bc0*/  FMUL R0, R70.reuse, R20 ;  /* 0x0000001446007220 */ /* 0x040fe20000400000 */
[C---:B------:R-:W-:Y:S01]  /*6bd0*/  FMUL R2, R70.reuse, R21 ;  /* 0x0000001546027220 */ /* 0x040fe20000400000 */
[C---:B------:R-:W-:Y:S01]  /*6be0*/  FMUL R21, R70.reuse, R28 ;  /* 0x0000001c46157220 */ /* 0x040fe20000400000 */
[----:B------:R-:W-:Y:S02]  /*6bf0*/  HADD2.F32 R122, -RZ, R122.H1_H1 ;  /* 0x3000007aff7a7230 */ /* 0x000fe40000004100 */
[C---:B------:R-:W-:Y:S01]  /*6c00*/  FMUL R6, R70.reuse, R6 ;  /* 0x0000000646067220 */ /* 0x040fe20000400000 */
[--C-:B------:R-:W-:Y:S02]  /*6c10*/  HADD2.F32 R125, -RZ, R126.reuse.H0_H0 ;  /* 0x2000007eff7d7230 */ /* 0x100fe40000004100 */
[C---:B------:R-:W-:Y:S01]  /*6c20*/  FMUL R7, R70.reuse, R7 ;  /* 0x0000000746077220 */ /* 0x040fe20000400000 */
[----:B------:R-:W-:Y:S02]  /*6c30*/  HADD2.F32 R126, -RZ, R126.H1_H1 ;  /* 0x3000007eff7e7230 */ /* 0x000fe40000004100 */
[C---:B------:R-:W-:Y:S01]  /*6c40*/  FFMA R6, R71.reuse, R3, R6 ;  /* 0x0000000347067223 */ /* 0x040fe20000000006 */
[C---:B------:R-:W-:Y:S01]  /*6c50*/  FMUL R10, R70.reuse, R10 ;  /* 0x0000000a460a7220 */ /* 0x040fe20000400000 */
[C---:B------:R-:W-:Y:S01]  /*6c60*/  FFMA R7, R71.reuse, R72, R7 ;  /* 0x0000004847077223 */ /* 0x040fe20000000007 */
[C---:B------:R-:W-:Y:S01]  /*6c70*/  FFMA R8, R71.reuse, R73, R8 ;  /* 0x0000004947087223 */ /* 0x040fe20000000008 */
[C---:B------:R-:W-:Y:S01]  /*6c80*/  FFMA R9, R71.reuse, R74, R9 ;  /* 0x0000004a47097223 */ /* 0x040fe20000000009 */
[C---:B------:R-:W-:Y:S01]  /*6c90*/  FFMA R10, R71.reuse, R75, R10 ;  /* 0x0000004b470a7223 */ /* 0x040fe2000000000a */
[--C-:B------:R-:W-:Y:S02]  /*6ca0*/  HADD2.F32 R74, -RZ, R129.reuse.H0_H0 ;  /* 0x20000081ff4a7230 */ /* 0x100fe40000004100 */
[C---:B------:R-:W-:Y:S01]  /*6cb0*/  FMUL R11, R70.reuse, R11 ;  /* 0x0000000b460b7220 */ /* 0x040fe20000400000 */
[----:B------:R-:W-:Y:S02]  /*6cc0*/  HADD2.F32 R75, -RZ, R129.H1_H1 ;  /* 0x30000081ff4b7230 */ /* 0x000fe40000004100 */
[C---:B------:R-:W-:Y:S01]  /*6cd0*/  FMUL R14, R70.reuse, R14 ;  /* 0x0000000e460e7220 */ /* 0x040fe20000400000 */
[--C-:B------:R-:W-:Y:S02]  /*6ce0*/  HADD2.F32 R72, -RZ, R130.reuse.H0_H0 ;  /* 0x20000082ff487230 */ /* 0x100fe40000004100 */
[C---:B------:R-:W-:Y:S01]  /*6cf0*/  FFMA R11, R71.reuse, R76, R11 ;  /* 0x0000004c470b7223 */ /* 0x040fe2000000000b */
[C---:B------:R-:W-:Y:S01]  /*6d00*/  FFMA R12, R71.reuse, R77, R12 ;  /* 0x0000004d470c7223 */ /* 0x040fe2000000000c */
[----:B------:R-:W-:Y:S01]  /*6d10*/  FFMA R13, R71, R78, R13 ;  /* 0x0000004e470d7223 */ /* 0x000fe2000000000d */
[----:B------:R-:W-:Y:S01]  /*6d20*/  F2FP.SATFINITE.E5M2.F32.PACK_AB_MERGE_C R76, R7, R6, RZ ;  /* 0x00000006074c723e */ /* 0x000fe200048060ff */
[----:B------:R-:W-:Y:S01]  /*6d30*/  FFMA R14, R71, R79, R14 ;  /* 0x0000004f470e7223 */ /* 0x000fe2000000000e */
[----:B------:R-:W-:Y:S01]  /*6d40*/  F2FP.SATFINITE.E5M2.F32.PACK_AB_MERGE_C R129, R11, R10, RZ ;  /* 0x0000000a0b81723e */ /* 0x000fe200048060ff */
[C---:B------:R-:W-:Y:S01]  /*6d50*/  FMUL R7, R70.reuse, R24 ;  /* 0x0000001846077220 */ /* 0x040fe20000400000 */
[C---:B------:R-:W-:Y:S01]  /*6d60*/  FMUL R10, R70.reuse, R25 ;  /* 0x00000019460a7220 */ /* 0x040fe20000400000 */
[C---:B------:R-:W-:Y:S01]  /*6d70*/  FMUL R25, R70.reuse, R32 ;  /* 0x0000002046197220 */ /* 0x040fe20000400000 */
[----:B------:R-:W-:Y:S02]  /*6d80*/  HADD2.F32 R73, -RZ, R130.H1_H1 ;  /* 0x30000082ff497230 */ /* 0x000fe40000004100 */
[C---:B------:R-:W-:Y:S01]  /*6d90*/  FMUL R15, R70.reuse, R15 ;  /* 0x0000000f460f7220 */ /* 0x040fe20000400000 */
[C---:B------:R-:W-:Y:S01]  /*6da0*/  FMUL R18, R70.reuse, R18 ;  /* 0x0000001246127220 */ /* 0x040fe20000400000 */
[C---:B------:R-:W-:Y:S01]  /*6db0*/  FMUL R19, R70.reuse, R19 ;  /* 0x0000001346137220 */ /* 0x040fe20000400000 */
[C---:B------:R-:W-:Y:S01]  /*6dc0*/  FMUL R3, R70.reuse, R22 ;  /* 0x0000001646037220 */ /* 0x040fe20000400000 */
[C---:B------:R-:W-:Y:S01]  /*6dd0*/  FFMA R15, R71.reuse, R80, R15 ;  /* 0x00000050470f7223 */ /* 0x040fe2000000000f */
[C---:B------:R-:W-:Y:S01]  /*6de0*/  FFMA R16, R71.reuse, R81, R16 ;  /* 0x0000005147107223 */ /* 0x040fe20000000010 */
[C---:B------:R-:W-:Y:S01]  /*6df0*/  FFMA R17, R71.reuse, R82, R17 ;  /* 0x0000005247117223 */ /* 0x040fe20000000011 */
[C---:B------:R-:W-:Y:S01]  /*6e00*/  FFMA R18, R71.reuse, R83, R18 ;  /* 0x0000005347127223 */ /* 0x040fe20000000012 */
        /* <DEDUP_REMOVED lines=16> */
[----:B------:R-:W-:Y:S01]  /*6f10*/  FMUL R20, R70, R27 ;  /* 0x0000001b46147220 */ /* 0x000fe20000400000 */
[----:B------:R-:W-:Y:S01]  /*6f20*/  F2FP.SATFINITE.E5M2.F32.PACK_AB_MERGE_C R3, R6, R3, RZ ;  /* 0x000000030603723e */ /* 0x000fe200048060ff */
[C---:B------:R-:W-:Y:S01]  /*6f30*/  FMUL R23, R70.reuse, R30 ;  /* 0x0000001e46177220 */ /* 0x040fe20000400000 */
[C---:B------:R-:W-:Y:S01]  /*6f40*/  FMUL R30, R70.reuse, R37 ;  /* 0x00000025461e7220 */ /* 0x040fe20000400000 */
[C---:B------:R-:W-:Y:S01]  /*6f50*/  FFMA R20, R71.reuse, R92, R20 ;  /* 0x0000005c47147223 */ /* 0x040fe20000000014 */
[C---:B------:R-:W-:Y:S01]  /*6f60*/  FFMA R21, R71.reuse, R93, R21 ;  /* 0x0000005d47157223 */ /* 0x040fe20000000015 */
[C---:B------:R-:W-:Y:S01]  /*6f70*/  FFMA R22, R71.reuse, R94, R22 ;  /* 0x0000005e47167223 */ /* 0x040fe20000000016 */
[C---:B------:R-:W-:Y:S01]  /*6f80*/  FFMA R23, R71.reuse, R95, R23 ;  /* 0x0000005f47177223 */ /* 0x040fe20000000017 */
        /* <DEDUP_REMOVED lines=12> */
[----:B------:R-:W-:Y:S01]  /*7050*/  FMUL R38, R70, R45 ;  /* 0x0000002d46267220 */ /* 0x000fe20000400000 */
[C---:B------:R-:W-:Y:S01]  /*7060*/  FFMA R28, R71.reuse, R100, R28 ;  /* 0x00000064471c7223 */ /* 0x040fe2000000001c */
[----:B------:R-:W-:Y:S01]  /*7070*/  F2FP.SATFINITE.E5M2.F32.PACK_AB_MERGE_C R6, R22, R21, R6 ;  /* 0x000000151606723e */ /* 0x000fe20004806006 */
[C---:B------:R-:W-:Y:S01]  /*7080*/  FFMA R29, R71.reuse, R101, R29 ;  /* 0x00000065471d7223 */ /* 0x040fe2000000001d */
[C---:B------:R-:W-:Y:S01]  /*7090*/  FFMA R30, R71.reuse, R102, R30 ;  /* 0x00000066471e7223 */ /* 0x040fe2000000001e */
[----:B------:R-:W-:Y:S01]  /*70a0*/  FFMA R31, R71, R103, R31 ;  /* 0x00000067471f7223 */ /* 0x000fe2000000001f */
[C---:B------:R-:W-:Y:S01]  /*70b0*/  FMUL R45, R70.reuse, R52 ;  /* 0x00000034462d7220 */ /* 0x040fe20000400000 */
[C---:B------:R-:W-:Y:S01]  /*70c0*/  FMUL R52, R70.reuse, R59 ;  /* 0x0000003b46347220 */ /* 0x040fe20000400000 */
[C---:B------:R-:W-:Y:S01]  /*70d0*/  FMUL R59, R70.reuse, R66 ;  /* 0x00000042463b7220 */ /* 0x040fe20000400000 */
[----:B------:R-:W-:Y:S01]  /*70e0*/  F2FP.SATFINITE.E5M2.F32.PACK_AB_MERGE_C R66, R13, R12, R14 ;  /* 0x0000000c0d42723e */ /* 0x000fe2000480600e */
[C---:B------:R-:W-:Y:S01]  /*70f0*/  FMUL R32, R70.reuse, R39 ;  /* 0x0000002746207220 */ /* 0x040fe20000400000 */
[--C-:B------:R-:W-:Y:S02]  /*7100*/  HADD2.F32 R107, -RZ, R108.reuse.H0_H0 ;  /* 0x2000006cff6b7230 */ /* 0x100fe40000004100 */
[C---:B------:R-:W-:Y:S01]  /*7110*/  FMUL R35, R70.reuse, R42 ;  /* 0x0000002a46237220 */ /* 0x040fe20000400000 */
[----:B------:R-:W-:Y:S02]  /*7120*/  HADD2.F32 R108, -RZ, R108.H1_H1 ;  /* 0x3000006cff6c7230 */ /* 0x000fe40000004100 */
[C---:B------:R-:W-:Y:S01]  /*7130*/  FFMA R32, R71.reuse, R104, R32 ;  /* 0x0000006847207223 */ /* 0x040fe20000000020 */
[----:B------:R-:W-:Y:S01]  /*7140*/  FMUL R36, R70, R43 ;  /* 0x0000002b46247220 */ /* 0x000fe20000400000 */
[C---:B------:R-:W-:Y:S01]  /*7150*/  FFMA R33, R71.reuse, R105, R33 ;  /* 0x0000006947217223 */ /* 0x040fe20000000021 */
[C---:B------:R-:W-:Y:S01]  /*7160*/  FFMA R34, R71.reuse, R106, R34 ;  /* 0x0000006a47227223 */ /* 0x040fe20000000022 */
[--C-:B------:R-:W-:Y:S01]  /*7170*/  HADD2.F32 R111, -RZ, R112.reuse.H0_H0 ;  /* 0x20000070ff6f7230 */ /* 0x100fe20000004100 */
[----:B------:R-:W-:Y:S01]  /*7180*/  F2FP.SATFINITE.E5M2.F32.PACK_AB_MERGE_C R32, R32, R31, RZ ;  /* 0x0000001f2020723e */ /* 0x000fe200048060ff */
[C---:B------:R-:W-:Y:S01]  /*7190*/  FFMA R35, R71.reuse, R107, R35 ;  /* 0x0000006b47237223 */ /* 0x040fe20000000023 */
[----:B------:R-:W-:Y:S02]  /*71a0*/  HADD2.F32 R112, -RZ, R112.H1_H1 ;  /* 0x30000070ff707230 */ /* 0x000fe40000004100 */
[----:B------:R-:W-:Y:S01]  /*71b0*/  FMUL R39, R70, R46 ;  /* 0x0000002e46277220 */ /* 0x000fe20000400000 */
[----:B------:R-:W-:Y:S01]  /*71c0*/  F2FP.SATFINITE.E5M2.F32.PACK_AB_MERGE_C R32, R30, R29, R32 ;  /* 0x0000001d1e20723e */ /* 0x000fe20004806020 */
[C---:B------:R-:W-:Y:S01]  /*71d0*/  FFMA R36, R71.reuse, R108, R36 ;  /* 0x0000006c47247223 */ /* 0x040fe20000000024 */
[C---:B------:R-:W-:Y:S01]  /*71e0*/  FMUL R40, R70.reuse, R47 ;  /* 0x0000002f46287220 */ /* 0x040fe20000400000 */
[C---:B------:R-:W-:Y:S01]  /*71f0*/  FFMA R37, R71.reuse, R109, R37 ;  /* 0x0000006d47257223 */ /* 0x040fe20000000025 */
[C---:B------:R-:W-:Y:S01]  /*7200*/  FFMA R38, R71.reuse, R110, R38 ;  /* 0x0000006e47267223 */ /* 0x040fe20000000026 */
[C---:B------:R-:W-:Y:S01]  /*7210*/  FMUL R42, R70.reuse, R49 ;  /* 0x00000031462a7220 */ /* 0x040fe20000400000 */
[--C-:B------:R-:W-:Y:S02]  /*7220*/  HADD2.F32 R115, -RZ, R116.reuse.H0_H0 ;  /* 0x20000074ff737230 */ /* 0x100fe40000004100 */
[C---:B------:R-:W-:Y:S01]  /*7230*/  FFMA R39, R71.reuse, R111, R39 ;  /* 0x0000006f47277223 */ /* 0x040fe20000000027 */
[----:B------:R-:W-:Y:S02]  /*7240*/  HADD2.F32 R116, -RZ, R116.H1_H1 ;  /* 0x30000074ff747230 */ /* 0x000fe40000004100 */
[C---:B------:R-:W-:Y:S01]  /*7250*/  FMUL R43, R70.reuse, R50 ;  /* 0x00000032462b7220 */ /* 0x040fe20000400000 */
[C---:B------:R-:W-:Y:S01]  /*7260*/  FFMA R40, R71.reuse, R112, R40 ;  /* 0x0000007047287223 */ /* 0x040fe20000000028 */
[C---:B------:R-:W-:Y:S01]  /*7270*/  FMUL R44, R70.reuse, R51 ;  /* 0x00000033462c7220 */ /* 0x040fe20000400000 */
[C---:B------:R-:W-:Y:S01]  /*7280*/  FFMA R41, R71.reuse, R113, R41 ;  /* 0x0000007147297223 */ /* 0x040fe20000000029 */
[C---:B------:R-:W-:Y:S01]  /*7290*/  FMUL R50, R70.reuse, R57 ;  /* 0x0000003946327220 */ /* 0x040fe20000400000 */
[C---:B------:R-:W-:Y:S01]  /*72a0*/  FMUL R57, R70.reuse, R64 ;  /* 0x0000004046397220 */ /* 0x040fe20000400000 */
[----:B------:R-:W-:Y:S01]  /*72b0*/  FFMA R42, R71, R114, R42 ;  /* 0x00000072472a7223 */ /* 0x000fe2000000002a */
[C---:B------:R-:W-:Y:S01]  /*72c0*/  FMUL R46, R70.reuse, R53 ;  /* 0x00000035462e7220 */ /* 0x040fe20000400000 */
[--C-:B------:R-:W-:Y:S01]  /*72d0*/  HADD2.F32 R119, -RZ, R120.reuse.H0_H0 ;  /* 0x20000078ff777230 */ /* 0x100fe20000004100 */
[----:B------:R-:W-:Y:S01]  /*72e0*/  F2FP.SATFINITE.E5M2.F32.PACK_AB_MERGE_C R64, R5, R4, R76 ;  /* 0x000000040540723e */ /* 0x000fe2000480604c */
[C---:B------:R-:W-:Y:S01]  /*72f0*/  FMUL R51, R70.reuse, R58 ;  /* 0x0000003a46337220 */ /* 0x040fe20000400000 */
[C---:B------:R-:W-:Y:S01]  /*7300*/  FMUL R53, R70.reuse, R60 ;  /* 0x0000003c46357220 */ /* 0x040fe20000400000 */
[C---:B------:R-:W-:Y:S01]  /*7310*/  FFMA R43, R71.reuse, R115, R43 ;  /* 0x00000073472b7223 */ /* 0x040fe2000000002b */
[----:B------:R-:W-:Y:S02]  /*7320*/  HADD2.F32 R120, -RZ, R120.H1_H1 ;  /* 0x30000078ff787230 */ /* 0x000fe40000004100 */
[C---:B------:R-:W-:Y:S01]  /*7330*/  FMUL R47, R70.reuse, R54 ;  /* 0x00000036462f7220 */ /* 0x040fe20000400000 */
[C---:B------:R-:W-:Y:S01]  /*7340*/  FMUL R58, R70.reuse, R65 ;  /* 0x00000041463a7220 */ /* 0x040fe20000400000 */
[----:B------:R-:W-:Y:S01]  /*7350*/  FMUL R60, R70, R67 ;  /* 0x00000043463c7220 */ /* 0x000fe20000400000 */
[----:B------:R-:W-:Y:S01]  /*7360*/  F2FP.SATFINITE.E5M2.F32.PACK_AB_MERGE_C R5, R20, R11, RZ ;  /* 0x0000000b1405723e */ /* 0x000fe200048060ff */
[----:B------:R-:W-:Y:S01]  /*7370*/  FFMA R44, R71, R116, R44 ;  /* 0x00000074472c7223 */ /* 0x000fe2000000002c */
[C---:B------:R-:W-:Y:S01]  /*7380*/  FMUL R48, R70.reuse, R55 ;  /* 0x0000003746307220 */ /* 0x040fe20000400000 */
[----:B------:R-:W-:Y:S01]  /*7390*/  F2FP.SATFINITE.E5M2.F32.PACK_AB_MERGE_C R65, R9, R8, R129 ;  /* 0x000000080941723e */ /* 0x000fe20004806081 */
[----:B------:R-:W-:Y:S01]  /*73a0*/  FFMA R45, R71, R117, R45 ;  /* 0x00000075472d7223 */ /* 0x000fe2000000002d */
[----:B------:R-:W-:Y:S01]  /*73b0*/  F2FP.SATFINITE.E5M2.F32.PACK_AB_MERGE_C R67, R17, R16, R18 ;  /* 0x000000101143723e */ /* 0x000fe20004806012 */
[----:B------:R-:W-:Y:S01]  /*73c0*/  FMUL R49, R70, R56 ;  /* 0x0000003846317220 */ /* 0x000fe20000400000 */
[C---:B------:R-:W-:Y:S01]  /*73d0*/  FFMA R46, R71.reuse, R118, R46 ;  /* 0x00000076472e7223 */ /* 0x040fe2000000002e */
[--C-:B------:R-:W-:Y:S02]  /*73e0*/  HADD2.F32 R123, -RZ, R124.reuse.H0_H0 ;  /* 0x2000007cff7b7230 */ /* 0x100fe40000004100 */
[C---:B------:R-:W-:Y:S01]  /*73f0*/  FFMA R47, R71.reuse, R119, R47 ;  /* 0x00000077472f7223 */ /* 0x040fe2000000002f */
[----:B------:R1:W-:Y:S01]  /*7400*/  STS.128 [R140+UR44+0x2200], R64 ;  /* 0x002200408c007988 */ /* 0x0003e20008000c2c */
[----:B------:R-:W-:Y:S01]  /*7410*/  HADD2.F32 R124, -RZ, R124.H1_H1 ;  /* 0x3000007cff7c7230 */ /* 0x000fe20000004100 */
[----:B------:R-:W-:Y:S01]  /*7420*/  F2FP.SATFINITE.E5M2.F32.PACK_AB_MERGE_C R5, R10, R7, R5 ;  /* 0x000000070a05723e */ /* 0x000fe20004806005 */
[C---:B------:R-:W-:Y:S01]  /*7430*/  FFMA R48, R71.reuse, R120, R48 ;  /* 0x0000007847307223 */ /* 0x040fe20000000030 */
[----:B------:R-:W-:Y:S01]  /*7440*/  F2FP.SATFINITE.E5M2.F32.PACK_AB_MERGE_C R7, R28, R27, RZ ;  /* 0x0000001b1c07723e */ /* 0x000fe200048060ff */
        /* <DEDUP_REMOVED lines=8> */
[----:B------:R-:W-:Y:S01]  /*74d0*/  FMUL R56, R70, R63 ;  /* 0x0000003f46387220 */ /* 0x000fe20000400000 */
[----:B------:R-:W-:Y:S01]  /*74e0*/  F2FP.SATFINITE.E5M2.F32.PACK_AB_MERGE_C R4, R2, R0, R3 ;  /* 0x000000000204723e */ /* 0x000fe20004806003 */
[C---:B------:R-:W-:Y:S01]  /*74f0*/  FFMA R53, R71.reuse, R125, R53 ;  /* 0x0000007d47357223 */ /* 0x040fe20000000035 */
[----:B------:R-:W-:Y:S01]  /*7500*/  F2FP.SATFINITE.E5M2.F32.PACK_AB_MERGE_C R7, R26, R25, R7 ;  /* 0x000000191a07723e */ /* 0x000fe20004806007 */
[C---:B------:R-:W-:Y:S01]  /*7510*/  FFMA R54, R71.reuse, R126, R54 ;  /* 0x0000007e47367223 */ /* 0x040fe20000000036 */
[C---:B------:R-:W-:Y:S01]  /*7520*/  FFMA R55, R71.reuse, R127, R55 ;  /* 0x0000007f47377223 */ /* 0x040fe20000000037 */
[----:B------:R-:W-:Y:S01]  /*7530*/  F2FP.SATFINITE.E5M2.F32.PACK_AB_MERGE_C R35, R36, R35, RZ ;  /* 0x000000232423723e */ /* 0x000fe200048060ff */
[C---:B------:R-:W-:Y:S01]  /*7540*/  FFMA R56, R71.reuse, R128, R56 ;  /* 0x0000008047387223 */ /* 0x040fe20000000038 */
[----:B------:R1:W-:Y:S01]  /*7550*/  STS.128 [R149+0x2010], R4 ;  /* 0x0020100495007388 */ /* 0x0003e20000000c00 */
[----:B------:R-:W-:Y:S01]  /*7560*/  F2FP.SATFINITE.E5M2.F32.PACK_AB_MERGE_C R39, R40, R39, RZ ;  /* 0x000000272827723e */ /* 0x000fe200048060ff */
[C---:B------:R-:W-:Y:S01]  /*7570*/  FFMA R57, R71.reuse, R72, R57 ;  /* 0x0000004847397223 */ /* 0x040fe20000000039 */
[----:B------:R-:W-:Y:S01]  /*7580*/  F2FP.SATFINITE.E5M2.F32.PACK_AB_MERGE_C R43, R44, R43, RZ ;  /* 0x0000002b2c2b723e */ /* 0x000fe200048060ff */
[C---:B------:R-:W-:Y:S01]  /*7590*/  FFMA R58, R71.reuse, R73, R58 ;  /* 0x00000049473a7223 */ /* 0x040fe2000000003a */
[C---:B------:R-:W-:Y:S01]  /*75a0*/  FFMA R59, R71.reuse, R74, R59 ;  /* 0x0000004a473b7223 */ /* 0x040fe2000000003b */
[----:B------:R-:W-:Y:S01]  /*75b0*/  F2FP.SATFINITE.E5M2.F32.PACK_AB_MERGE_C R33, R34, R33, R35 ;  /* 0x000000212221723e */ /* 0x000fe20004806023 */
[----:B------:R-:W-:Y:S01]  /*75c0*/  FFMA R60, R71, R75, R60 ;  /* 0x0000004b473c7223 */ /* 0x000fe2000000003c */
[----:B------:R-:W-:Y:S02]  /*75d0*/  F2FP.SATFINITE.E5M2.F32.PACK_AB_MERGE_C R34, R38, R37, R39 ;  /* 0x000000252622723e */ /* 0x000fe40004806027 */
[----:B------:R-:W-:Y:S02]  /*75e0*/  F2FP.SATFINITE.E5M2.F32.PACK_AB_MERGE_C R35, R42, R41, R43 ;  /* 0x000000292a23723e */ /* 0x000fe4000480602b */
[----:B------:R-:W-:Y:S02]  /*75f0*/  F2FP.SATFINITE.E5M2.F32.PACK_AB_MERGE_C R51, R52, R51, RZ ;  /* 0x000000333433723e */ /* 0x000fe400048060ff */
[----:B------:R-:W-:Y:S01]  /*7600*/  F2FP.SATFINITE.E5M2.F32.PACK_AB_MERGE_C R48, R48, R47, RZ ;  /* 0x0000002f3030723e */ /* 0x000fe200048060ff */
[----:B------:R1:W-:Y:S01]  /*7610*/  STS.128 [R148+0x2020], R32 ;  /* 0x0020202094007388 */ /* 0x0003e20000000c00 */
[----:B------:R-:W-:Y:S02]  /*7620*/  F2FP.SATFINITE.E5M2.F32.PACK_AB_MERGE_C R55, R56, R55, RZ ;  /* 0x000000373837723e */ /* 0x000fe400048060ff */
[----:B------:R-:W-:Y:S02]  /*7630*/  F2FP.SATFINITE.E5M2.F32.PACK_AB_MERGE_C R59, R60, R59, RZ ;  /* 0x0000003b3c3b723e */ /* 0x000fe400048060ff */
[----:B------:R-:W-:Y:S02]  /*7640*/  F2FP.SATFINITE.E5M2.F32.PACK_AB_MERGE_C R49, R50, R49, R51 ;  /* 0x000000313231723e */ /* 0x000fe40004806033 */
[----:B------:R-:W-:Y:S02]  /*7650*/  F2FP.SATFINITE.E5M2.F32.PACK_AB_MERGE_C R48, R46, R45, R48 ;  /* 0x0000002d2e30723e */ /* 0x000fe40004806030 */
[----:B------:R-:W-:Y:S02]  /*7660*/  F2FP.SATFINITE.E5M2.F32.PACK_AB_MERGE_C R50, R54, R53, R55 ;  /* 0x000000353632723e */ /* 0x000fe40004806037 */
[----:B------:R-:W-:Y:S05]  /*7670*/  F2FP.SATFINITE.E5M2.F32.PACK_AB_MERGE_C R51, R58, R57, R59 ;  /* 0x000000393a33723e */ /* 0x000fea000480603b */
[----:B------:R1:W-:Y:S01]  /*7680*/  STS.128 [R147+0x2030], R48 ;  /* 0x0020303093007388 */ /* 0x0003e20000000c00 */
[----:B------:R-:W-:Y:S01]  /*7690*/  @!PT LDS RZ, [RZ] ;  /* 0x00000000fffff984 */ /* 0x000fe20000000800 */
[----:B------:R-:W-:Y:S01]  /*76a0*/  @!PT LDS RZ, [RZ] ;  /* 0x00000000fffff984 */ /* 0x000fe20000000800 */
[----:B------:R-:W-:Y:S01]  /*76b0*/  @!PT LDS RZ, [RZ] ;  /* 0x00000000fffff984 */ /* 0x000fe20000000800 */
[----:B------:R-:W-:Y:S01]  /*76c0*/  @!PT LDS RZ, [RZ] ;  /* 0x00000000fffff984 */ /* 0x000fe20000000800 */
[----:B------:R3:W-:Y:S07]  /*76d0*/  MEMBAR.ALL.CTA ;  /* 0x0000000000007992 */ /* 0x0007ee0000008000 */
[----:B---3--:R-:W3:Y:S02]  /*76e0*/  FENCE.VIEW.ASYNC.S ;  /* 0x00000000000073c6 */ /* 0x008ee40000000000 */
[----:B---3--:R-:W-:Y:S06]  /*76f0*/  BAR.SYNC.DEFER_BLOCKING 0x1, 0x80 ;  /* 0x0042000000007b1d */ /* 0x008fec0000010000 */
[----:B------:R-:W-:Y:S05]  /*7700*/  @P0 BRA `(.L_x_114) ;  /* 0x0000000000300947 */ /* 0x000fea0003800000 */
[----:B------:R-:W-:Y:S02]  /*7710*/  UIADD3 UR4, UPT, UPT, UR44, 0x2200, URZ ;  /* 0x000022002c047890 */ /* 0x000fe4000fffe0ff */
[----:B------:R-:W-:Y:S02]  /*7720*/  USHF.L.U32 UR9, UR45, 0x6, URZ ;  /* 0x000000062d097899 */ /* 0x000fe400080006ff */
[----:B------:R-:W-:Y:S02]  /*7730*/  USHF.L.U32 UR10, UR46, 0x7, URZ ;  /* 0x000000072e0a7899 */ /* 0x000fe400080006ff */
[----:B------:R-:W-:Y:S01]  /*7740*/  MOV R150, UR4 ;  /* 0x0000000400967c02 */ /* 0x000fe20008000f00 */
[----:B------:R-:W-:Y:S01]  /*7750*/  UIADD3 UR4, UP0, UPT, UR62, 0x680, URZ ;  /* 0x000006803e047890 */ /* 0x000fe2000ff1e0ff */
[----:B------:R-:W-:Y:S02]  /*7760*/  UMOV UR11, UR36 ;  /* 0x00000024000b7c82 */ /* 0x000fe40008000000 */
[----:B------:R-:W-:Y:S01]  /*7770*/  R2UR UR8, R150 ;  /* 0x00000000960872ca */ /* 0x000fe200000e0000 */
[----:B------:R-:W-:Y:S11]  /*7780*/  UIADD3.X UR5, UPT, UPT, URZ, UR63, URZ, UP0, !UPT ;  /* 0x0000003fff057290 */ /* 0x000ff600087fe4ff */
[----:B------:R-:W-:Y:S01]  /*7790*/  @!UPT UIADD3 URZ, UPT, UPT, URZ, URZ, URZ ;  /* 0x000000fffffff290 */ /* 0x000fe2000fffe0ff */
[----:B------:R3:W-:Y:S01]  /*77a0*/  UTMASTG.3D [UR8], [UR4] ;  /* 0x00000008040073b5 */ /* 0x0007e20008010000 */
[----:B------:R0:W-:Y:S01]  /*77b0*/  UTMACMDFLUSH ;  /* 0x00000000000079b7 */ /* 0x0001e20000000000 */
[----:B---3--:R-:W-:Y:S04]  /*77c0*/  DEPBAR.LE SB0, 0x0 ;  /* 0x000080000000791a */ /* 0x008fe80000000000 */
.L_x_114:
[----:B------:R-:W-:Y:S05]  /*77d0*/  BSYNC.RECONVERGENT B0 ;  /* 0x0000000000007941 */ /* 0x000fea0003800200 */
.L_x_113:
[----:B------:R-:W-:Y:S01]  /*77e0*/  BAR.SYNC.DEFER_BLOCKING 0x1, 0x80 ;  /* 0x0042000000007b1d */ /* 0x000fe20000010000 */
[----:B------:R-:W-:Y:S01]  /*77f0*/  ISETP.NE.AND P0, PT, R143, 0x2, PT ;  /* 0x000000028f00780c */ /* 0x000fe20003f05270 */
[----:B------:R-:W-:Y:S01]  /*7800*/  UISETP.NE.AND UP0, UPT, UR47, URZ, UPT ;  /* 0x000000ff2f00728c */ /* 0x000fe2000bf05270 */
[----:B------:R-:W-:Y:S01]  /*7810*/  ISETP.NE.AND P1, PT, R68, 0x4, PT ;  /* 0x000000044400780c */ /* 0x000fe20003f25270 */
[----:B------:R-:W-:Y:S01]  /*7820*/  UIADD3 UR45, UPT, UPT, UR37, UR55, URZ ;  /* 0x00000037252d7290 */ /* 0x000fe2000fffe0ff */
[----:B------:R-:W-:Y:S01]  /*7830*/  SEL R2, RZ, 0x1, P0 ;  /* 0x00000001ff027807 */ /* 0x000fe20000000000 */
[----:B------:R-:W-:Y:S01]  /*7840*/  UIADD3 UR46, UPT, UPT, UR38, UR58, URZ ;  /* 0x0000003a262e7290 */ /* 0x000fe2000fffe0ff */
[----:B------:R-:W-:Y:S02]  /*7850*/  SEL R0, RZ, 0x1, P1 ;  /* 0x00000001ff007807 */ /* 0x000fe40000800000 */
[----:B------:R-:W-:Y:S02]  /*7860*/  LOP3.LUT R145, R145, R2, RZ, 0x3c, !PT ;  /* 0x0000000291917212 */ /* 0x000fe400078e3cff */
[----:B------:R-:W-:Y:S02]  /*7870*/  LOP3.LUT R146, R146, R0, RZ, 0x3c, !PT ;  /* 0x0000000092927212 */ /* 0x000fe400078e3cff */
[----:B------:R-:W-:Y:S02]  /*7880*/  SEL R143, R143, RZ, P0 ;  /* 0x000000ff8f8f7207 */ /* 0x000fe40000000000 */
[----:B------:R-:W-:Y:S01]  /*7890*/  SEL R68, R68, RZ, P1 ;  /* 0x000000ff44447207 */ /* 0x000fe20000800000 */
[----:B------:R-:W-:Y:S01]  /*78a0*/  UMOV UR36, UR54 ;  /* 0x0000003600247c82 */ /* 0x000fe20008000000 */
[----:B------:R-:W-:Y:S05]  /*78b0*/  BRA.U UP0, `(.L_x_115) ;  /* 0xffffffdd00187547 */ /* 0x000fea000b83ffff */
[----:B------:R-:W-:Y:S05]  /*78c0*/  EXIT ;  /* 0x000000000000794d */ /* 0x000fea0003800000 */
.L_x_25:
[----:B-1----:R1:W2:Y:S02]  /*78d0*/  SYNCS.PHASECHK.TRANS64.TRYWAIT P0, [R0+URZ+0x1a0], R2 ;  /* 0x0001a002000075a7 */ /* 0x0022a400080011ff */
[----:B--2---:R-:W-:Y:S05]  /*78e0*/  @!P0 NANOSLEEP.SYNCS 0x989680 ;  /* 0x009896800000895d */ /* 0x004fea0003900000 */
[----:B------:R-:W2:Y:S02]  /*78f0*/  @!P0 SYNCS.PHASECHK.TRANS64 P0, [R0+URZ+0x1a0], R2 ;  /* 0x0001a002000085a7 */ /* 0x000ea400080010ff */
[----:B--2---:R-:W-:Y:S05]  /*7900*/  @!P0 BRA `(.L_x_25) ;  /* 0xfffffffc00f08947 */ /* 0x004fea000383ffff */
[----:B------:R-:W-:Y:S05]  /*7910*/  BRA `(.L_x_116) ;  /* 0xffffffa000847947 */ /* 0x000fea000383ffff */
.L_x_28:
[----:B-1----:R-:W-:-:S07]  /*7920*/  MOV R0, UR33 ;  /* 0x0000002100007c02 */ /* 0x002fce0008000f00 */
.L_x_117:
[----:B-1----:R1:W2:Y:S02]  /*7930*/  SYNCS.PHASECHK.TRANS64.TRYWAIT P0, [R0+URZ+0x88], R3 ;  /* 0x00008803000075a7 */ /* 0x0022a400080011ff */
[----:B--2---:R-:W-:Y:S05]  /*7940*/  @!P0 NANOSLEEP.SYNCS 0x989680 ;  /* 0x009896800000895d */ /* 0x004fea0003900000 */
[----:B------:R-:W2:Y:S02]  /*7950*/  @!P0 SYNCS.PHASECHK.TRANS64 P0, [R0+URZ+0x88], R3 ;  /* 0x00008803000085a7 */ /* 0x000ea400080010ff */
[----:B--2---:R-:W-:Y:S05]  /*7960*/  @!P0 BRA `(.L_x_117) ;  /* 0xfffffffc00f08947 */ /* 0x004fea000383ffff */
[----:B------:R-:W-:Y:S05]  /*7970*/  BRA `(.L_x_27) ;  /* 0xffffffa000c47947 */ /* 0x000fea000383ffff */
.L_x_35:
[----:B-1----:R-:W-:-:S07]  /*7980*/  MOV R0, UR17 ;  /* 0x0000001100007c02 */ /* 0x002fce0008000f00 */
.L_x_118:
[----:B-1----:R1:W2:Y:S02]  /*7990*/  SYNCS.PHASECHK.TRANS64.TRYWAIT P0, [R0+URZ+0x88], R3 ;  /* 0x00008803000075a7 */ /* 0x0022a400080011ff */
[----:B--2---:R-:W-:Y:S05]  /*79a0*/  @!P0 NANOSLEEP.SYNCS 0x989680 ;  /* 0x009896800000895d */ /* 0x004fea0003900000 */
[----:B------:R-:W2:Y:S02]  /*79b0*/  @!P0 SYNCS.PHASECHK.TRANS64 P0, [R0+URZ+0x88], R3 ;  /* 0x00008803000085a7 */ /* 0x000ea400080010ff */
[----:B--2---:R-:W-:Y:S05]  /*79c0*/  @!P0 BRA `(.L_x_118) ;  /* 0xfffffffc00f08947 */ /* 0x004fea000383ffff */
[----:B------:R-:W-:Y:S05]  /*79d0*/  BRA `(.L_x_34) ;  /* 0xffffffa400807947 */ /* 0x000fea000383ffff */
.L_x_40:
[----:B-1----:R1:W2:Y:S02]  /*79e0*/  SYNCS.PHASECHK.TRANS64.TRYWAIT P0, [R3+URZ+0x130], R0 ;  /* 0x00013000030075a7 */ /* 0x0022a400080011ff */
[----:B--2---:R-:W-:Y:S05]  /*79f0*/  @!P0 NANOSLEEP.SYNCS 0x989680 ;  /* 0x009896800000895d */ /* 0x004fea0003900000 */
[----:B------:R-:W2:Y:S02]  /*7a00*/  @!P0 SYNCS.PHASECHK.TRANS64 P0, [R3+URZ+0x130], R0 ;  /* 0x00013000030085a7 */ /* 0x000ea400080010ff */
[----:B--2---:R-:W-:Y:S05]  /*7a10*/  @!P0 BRA `(.L_x_40) ;  /* 0xfffffffc00f08947 */ /* 0x004fea000383ffff */
[----:B------:R-:W-:Y:S05]  /*7a20*/  BRA `(.L_x_119) ;  /* 0xffffffa800207947 */ /* 0x000fea000383ffff */
.L_x_44:
[----:B------:R-:W-:-:S07]  /*7a30*/  MOV R0, UR4 ;  /* 0x0000000400007c02 */ /* 0x000fce0008000f00 */
.L_x_120:
[----:B-1----:R1:W2:Y:S02]  /*7a40*/  SYNCS.PHASECHK.TRANS64.TRYWAIT P0, [R0+URZ], R2 ;  /* 0x00000002000075a7 */ /* 0x0022a400080011ff */
[----:B--2---:R-:W-:Y:S05]  /*7a50*/  @!P0 NANOSLEEP.SYNCS 0x989680 ;  /* 0x009896800000895d */ /* 0x004fea0003900000 */
[----:B------:R-:W2:Y:S02]  /*7a60*/  @!P0 SYNCS.PHASECHK.TRANS64 P0, [R0+URZ], R2 ;  /* 0x00000002000085a7 */ /* 0x000ea400080010ff */
[----:B--2---:R-:W-:Y:S05]  /*7a70*/  @!P0 BRA `(.L_x_120) ;  /* 0xfffffffc00f08947 */ /* 0x004fea000383ffff */
[----:B------:R-:W-:Y:S05]  /*7a80*/  BRA `(.L_x_121) ;  /* 0xffffffac00c47947 */ /* 0x000fea000383ffff */
.L_x_45:
[----:B------:R-:W-:-:S07]  /*7a90*/  MOV R0, UR5 ;  /* 0x0000000500007c02 */ /* 0x000fce0008000f00 */
.L_x_122:
[----:B-1----:R1:W2:Y:S02]  /*7aa0*/  SYNCS.PHASECHK.TRANS64.TRYWAIT P0, [R0+URZ], R3 ;  /* 0x00000003000075a7 */ /* 0x0022a400080011ff */
[----:B--2---:R-:W-:Y:S05]  /*7ab0*/  @!P0 NANOSLEEP.SYNCS 0x989680 ;  /* 0x009896800000895d */ /* 0x004fea0003900000 */
[----:B------:R-:W2:Y:S02]  /*7ac0*/  @!P0 SYNCS.PHASECHK.TRANS64 P0, [R0+URZ], R3 ;  /* 0x00000003000085a7 */ /* 0x000ea400080010ff */
[----:B--2---:R-:W-:Y:S05]  /*7ad0*/  @!P0 BRA `(.L_x_122) ;  /* 0xfffffffc00f08947 */ /* 0x004fea000383ffff */
[----:B------:R-:W-:Y:S05]  /*7ae0*/  BRA `(.L_x_123) ;  /* 0xffffffac00d07947 */ /* 0x000fea000383ffff */
.L_x_46:
[----:B------:R-:W-:-:S07]  /*7af0*/  MOV R0, UR5 ;  /* 0x0000000500007c02 */ /* 0x000fce0008000f00 */
.L_x_124:
[----:B-1----:R1:W2:Y:S02]  /*7b00*/  SYNCS.PHASECHK.TRANS64.TRYWAIT P0, [R0+URZ], R3 ;  /* 0x00000003000075a7 */ /* 0x0022a400080011ff */
[----:B--2---:R-:W-:Y:S05]  /*7b10*/  @!P0 NANOSLEEP.SYNCS 0x989680 ;  /* 0x009896800000895d */ /* 0x004fea0003900000 */
[----:B------:R-:W2:Y:S02]  /*7b20*/  @!P0 SYNCS.PHASECHK.TRANS64 P0, [R0+URZ], R3 ;  /* 0x00000003000085a7 */ /* 0x000ea400080010ff */
[----:B--2---:R-:W-:Y:S05]  /*7b30*/  @!P0 BRA `(.L_x_124) ;  /* 0xfffffffc00f08947 */ /* 0x004fea000383ffff */
[----:B------:R-:W-:Y:S05]  /*7b40*/  BRA `(.L_x_125) ;  /* 0xffffffac00dc7947 */ /* 0x000fea000383ffff */
.L_x_47:
[----:B------:R-:W-:-:S07]  /*7b50*/  MOV R0, UR5 ;  /* 0x0000000500007c02 */ /* 0x000fce0008000f00 */
.L_x_126:
[----:B-1----:R1:W2:Y:S02]  /*7b60*/  SYNCS.PHASECHK.TRANS64.TRYWAIT P0, [R0+URZ], R3 ;  /* 0x00000003000075a7 */ /* 0x0022a400080011ff */
[----:B--2---:R-:W-:Y:S05]  /*7b70*/  @!P0 NANOSLEEP.SYNCS 0x989680 ;  /* 0x009896800000895d */ /* 0x004fea0003900000 */
[----:B------:R-:W2:Y:S02]  /*7b80*/  @!P0 SYNCS.PHASECHK.TRANS64 P0, [R0+URZ], R3 ;  /* 0x00000003000085a7 */ /* 0x000ea400080010ff */
[----:B--2---:R-:W-:Y:S05]  /*7b90*/  @!P0 BRA `(.L_x_126) ;  /* 0xfffffffc00f08947 */ /* 0x004fea000383ffff */
[----:B------:R-:W-:Y:S05]  /*7ba0*/  BRA `(.L_x_127) ;  /* 0xffffffac00e87947 */ /* 0x000fea000383ffff */
.L_x_48:
[----:B------:R-:W-:-:S07]  /*7bb0*/  MOV R0, UR5 ;  /* 0x0000000500007c02 */ /* 0x000fce0008000f00 */
.L_x_128:
[----:B-1----:R1:W2:Y:S02]  /*7bc0*/  SYNCS.PHASECHK.TRANS64.TRYWAIT P0, [R0+URZ], R3 ;  /* 0x00000003000075a7 */ /* 0x0022a400080011ff */
[----:B--2---:R-:W-:Y:S05]  /*7bd0*/  @!P0 NANOSLEEP.SYNCS 0x989680 ;  /* 0x009896800000895d */ /* 0x004fea0003900000 */
[----:B------:R-:W2:Y:S02]  /*7be0*/  @!P0 SYNCS.PHASECHK.TRANS64 P0, [R0+URZ], R3 ;  /* 0x00000003000085a7 */ /* 0x000ea400080010ff */
[----:B--2---:R-:W-:Y:S05]  /*7bf0*/  @!P0 BRA `(.L_x_128) ;  /* 0xfffffffc00f08947 */ /* 0x004fea000383ffff */
[----:B------:R-:W-:Y:S05]  /*7c00*/  BRA `(.L_x_129) ;  /* 0xffffffac00f47947 */ /* 0x000fea000383ffff */
.L_x_49:
[----:B------:R-:W-:-:S07]  /*7c10*/  MOV R0, UR5 ;  /* 0x0000000500007c02 */ /* 0x000fce0008000f00 */
.L_x_130:
[----:B-1----:R1:W2:Y:S02]  /*7c20*/  SYNCS.PHASECHK.TRANS64.TRYWAIT P0, [R0+URZ], R3 ;  /* 0x00000003000075a7 */ /* 0x0022a400080011ff */
[----:B--2---:R-:W-:Y:S05]  /*7c30*/  @!P0 NANOSLEEP.SYNCS 0x989680 ;  /* 0x009896800000895d */ /* 0x004fea0003900000 */
[----:B------:R-:W2:Y:S02]  /*7c40*/  @!P0 SYNCS.PHASECHK.TRANS64 P0, [R0+URZ], R3 ;  /* 0x00000003000085a7 */ /* 0x000ea400080010ff */
[----:B--2---:R-:W-:Y:S05]  /*7c50*/  @!P0 BRA `(.L_x_130) ;  /* 0xfffffffc00f08947 */ /* 0x004fea000383ffff */
[----:B------:R-:W-:Y:S05]  /*7c60*/  BRA `(.L_x_131) ;  /* 0xffffffb000007947 */ /* 0x000fea000383ffff */
.L_x_50:
[----:B------:R-:W-:-:S07]  /*7c70*/  MOV R0, UR5 ;  /* 0x0000000500007c02 */ /* 0x000fce0008000f00 */
.L_x_132:
[----:B-1----:R1:W2:Y:S02]  /*7c80*/  SYNCS.PHASECHK.TRANS64.TRYWAIT P0, [R0+URZ], R3 ;  /* 0x00000003000075a7 */ /* 0x0022a400080011ff */
[----:B--2---:R-:W-:Y:S05]  /*7c90*/  @!P0 NANOSLEEP.SYNCS 0x989680 ;  /* 0x009896800000895d */ /* 0x004fea0003900000 */
[----:B------:R-:W2:Y:S02]  /*7ca0*/  @!P0 SYNCS.PHASECHK.TRANS64 P0, [R0+URZ], R3 ;  /* 0x00000003000085a7 */ /* 0x000ea400080010ff */
[----:B--2---:R-:W-:Y:S05]  /*7cb0*/  @!P0 BRA `(.L_x_132) ;  /* 0xfffffffc00f08947 */ /* 0x004fea000383ffff */
[----:B------:R-:W-:Y:S05]  /*7cc0*/  BRA `(.L_x_133) ;  /* 0xffffffb0000c7947 */ /* 0x000fea000383ffff */
.L_x_51:
[----:B------:R-:W-:-:S07]  /*7cd0*/  MOV R0, UR5 ;  /* 0x0000000500007c02 */ /* 0x000fce0008000f00 */
.L_x_134:
[----:B-1----:R1:W2:Y:S02]  /*7ce0*/  SYNCS.PHASECHK.TRANS64.TRYWAIT P0, [R0+URZ], R3 ;  /* 0x00000003000075a7 */ /* 0x0022a400080011ff */
[----:B--2---:R-:W-:Y:S05]  /*7cf0*/  @!P0 NANOSLEEP.SYNCS 0x989680 ;  /* 0x009896800000895d */ /* 0x004fea0003900000 */
[----:B------:R-:W2:Y:S02]  /*7d00*/  @!P0 SYNCS.PHASECHK.TRANS64 P0, [R0+URZ], R3 ;  /* 0x00000003000085a7 */ /* 0x000ea400080010ff */
[----:B--2---:R-:W-:Y:S05]  /*7d10*/  @!P0 BRA `(.L_x_134) ;  /* 0xfffffffc00f08947 */ /* 0x004fea000383ffff */
[----:B------:R-:W-:Y:S05]  /*7d20*/  BRA `(.L_x_135) ;  /* 0xffffffb000187947 */ /* 0x000fea000383ffff */
.L_x_52:
[----:B------:R-:W-:-:S07]  /*7d30*/  MOV R0, UR5 ;  /* 0x0000000500007c02 */ /* 0x000fce0008000f00 */
.L_x_136:
[----:B-1----:R1:W2:Y:S02]  /*7d40*/  SYNCS.PHASECHK.TRANS64.TRYWAIT P0, [R0+URZ], R3 ;  /* 0x00000003000075a7 */ /* 0x0022a400080011ff */
[----:B--2---:R-:W-:Y:S05]  /*7d50*/  @!P0 NANOSLEEP.SYNCS 0x989680 ;  /* 0x009896800000895d */ /* 0x004fea0003900000 */
[----:B------:R-:W2:Y:S02]  /*7d60*/  @!P0 SYNCS.PHASECHK.TRANS64 P0, [R0+URZ], R3 ;  /* 0x00000003000085a7 */ /* 0x000ea400080010ff */
[----:B--2---:R-:W-:Y:S05]  /*7d70*/  @!P0 BRA `(.L_x_136) ;  /* 0xfffffffc00f08947 */ /* 0x004fea000383ffff */
[----:B------:R-:W-:Y:S05]  /*7d80*/  BRA `(.L_x_137) ;  /* 0xffffffb000247947 */ /* 0x000fea000383ffff */
.L_x_53:
[----:B------:R-:W-:-:S07]  /*7d90*/  MOV R0, UR5 ;  /* 0x0000000500007c02 */ /* 0x000fce0008000f00 */
.L_x_138:
[----:B-1----:R1:W2:Y:S02]  /*7da0*/  SYNCS.PHASECHK.TRANS64.TRYWAIT P0, [R0+URZ], R3 ;  /* 0x00000003000075a7 */ /* 0x0022a400080011ff */
[----:B--2---:R-:W-:Y:S05]  /*7db0*/  @!P0 NANOSLEEP.SYNCS 0x989680 ;  /* 0x009896800000895d */ /* 0x004fea0003900000 */
[----:B------:R-:W2:Y:S02]  /*7dc0*/  @!P0 SYNCS.PHASECHK.TRANS64 P0, [R0+URZ], R3 ;  /* 0x00000003000085a7 */ /* 0x000ea400080010ff */
[----:B--2---:R-:W-:Y:S05]  /*7dd0*/  @!P0 BRA `(.L_x_138) ;  /* 0xfffffffc00f08947 */ /* 0x004fea000383ffff */
[----:B------:R-:W-:Y:S05]  /*7de0*/  BRA `(.L_x_139) ;  /* 0xffffffb000307947 */ /* 0x000fea000383ffff */
.L_x_54:
[----:B------:R-:W-:-:S07]  /*7df0*/  MOV R0, UR5 ;  /* 0x0000000500007c02 */ /* 0x000fce0008000f00 */
.L_x_140:
[----:B-1----:R1:W2:Y:S02]  /*7e00*/  SYNCS.PHASECHK.TRANS64.TRYWAIT P0, [R0+URZ], R3 ;  /* 0x00000003000075a7 */ /* 0x0022a400080011ff */
[----:B--2---:R-:W-:Y:S05]  /*7e10*/  @!P0 NANOSLEEP.SYNCS 0x989680 ;  /* 0x009896800000895d */ /* 0x004fea0003900000 */
[----:B------:R-:W2:Y:S02]  /*7e20*/  @!P0 SYNCS.PHASECHK.TRANS64 P0, [R0+URZ], R3 ;  /* 0x00000003000085a7 */ /* 0x000ea400080010ff */
[----:B--2---:R-:W-:Y:S05]  /*7e30*/  @!P0 BRA `(.L_x_140) ;  /* 0xfffffffc00f08947 */ /* 0x004fea000383ffff */
[----:B------:R-:W-:Y:S05]  /*7e40*/  BRA `(.L_x_141) ;  /* 0xffffffb0003c7947 */ /* 0x000fea000383ffff */
.L_x_55:
[----:B------:R-:W-:-:S07]  /*7e50*/  MOV R0, UR5 ;  /* 0x0000000500007c02 */ /* 0x000fce0008000f00 */
.L_x_142:
[----:B-1----:R1:W2:Y:S02]  /*7e60*/  SYNCS.PHASECHK.TRANS64.TRYWAIT P0, [R0+URZ], R3 ;  /* 0x00000003000075a7 */ /* 0x0022a400080011ff */
[----:B--2---:R-:W-:Y:S05]  /*7e70*/  @!P0 NANOSLEEP.SYNCS 0x989680 ;  /* 0x009896800000895d */ /* 0x004fea0003900000 */
[----:B------:R-:W2:Y:S02]  /*7e80*/  @!P0 SYNCS.PHASECHK.TRANS64 P0, [R0+URZ], R3 ;  /* 0x00000003000085a7 */ /* 0x000ea400080010ff */
[----:B--2---:R-:W-:Y:S05]  /*7e90*/  @!P0 BRA `(.L_x_142) ;  /* 0xfffffffc00f08947 */ /* 0x004fea000383ffff */
[----:B------:R-:W-:Y:S05]  /*7ea0*/  BRA `(.L_x_143) ;  /* 0xffffffb000487947 */ /* 0x000fea000383ffff */
.L_x_56:
[----:B------:R-:W-:-:S07]  /*7eb0*/  MOV R0, UR5 ;  /* 0x0000000500007c02 */ /* 0x000fce0008000f00 */
.L_x_144:
[----:B-1----:R1:W2:Y:S02]  /*7ec0*/  SYNCS.PHASECHK.TRANS64.TRYWAIT P0, [R0+URZ], R3 ;  /* 0x00000003000075a7 */ /* 0x0022a400080011ff */
[----:B--2---:R-:W-:Y:S05]  /*7ed0*/  @!P0 NANOSLEEP.SYNCS 0x989680 ;  /* 0x009896800000895d */ /* 0x004fea0003900000 */
[----:B------:R-:W2:Y:S02]  /*7ee0*/  @!P0 SYNCS.PHASECHK.TRANS64 P0, [R0+URZ], R3 ;  /* 0x00000003000085a7 */ /* 0x000ea400080010ff */
[----:B--2---:R-:W-:Y:S05]  /*7ef0*/  @!P0 BRA `(.L_x_144) ;  /* 0xfffffffc00f08947 */ /* 0x004fea000383ffff */
[----:B------:R-:W-:Y:S05]  /*7f00*/  BRA `(.L_x_145) ;  /* 0xffffffb000547947 */ /* 0x000fea000383ffff */
.L_x_57:
[----:B------:R-:W-:-:S07]  /*7f10*/  MOV R0, UR5 ;  /* 0x0000000500007c02 */ /* 0x000fce0008000f00 */
.L_x_146:
[----:B-1----:R1:W2:Y:S02]  /*7f20*/  SYNCS.PHASECHK.TRANS64.TRYWAIT P0, [R0+URZ], R3 ;  /* 0x00000003000075a7 */ /* 0x0022a400080011ff */
[----:B--2---:R-:W-:Y:S05]  /*7f30*/  @!P0 NANOSLEEP.SYNCS 0x989680 ;  /* 0x009896800000895d */ /* 0x004fea0003900000 */
[----:B------:R-:W2:Y:S02]  /*7f40*/  @!P0 SYNCS.PHASECHK.TRANS64 P0, [R0+URZ], R3 ;  /* 0x00000003000085a7 */ /* 0x000ea400080010ff */
[----:B--2---:R-:W-:Y:S05]  /*7f50*/  @!P0 BRA `(.L_x_146) ;  /* 0xfffffffc00f08947 */ /* 0x004fea000383ffff */
[----:B------:R-:W-:Y:S05]  /*7f60*/  BRA `(.L_x_147) ;  /* 0xffffffb000607947 */ /* 0x000fea000383ffff */
.L_x_58:
[----:B------:R-:W-:-:S07]  /*7f70*/  MOV R0, UR5 ;  /* 0x0000000500007c02 */ /* 0x000fce0008000f00 */
.L_x_148:
[----:B-1----:R1:W2:Y:S02]  /*7f80*/  SYNCS.PHASECHK.TRANS64.TRYWAIT P0, [R0+URZ], R3 ;  /* 0x00000003000075a7 */ /* 0x0022a400080011ff */
[----:B--2---:R-:W-:Y:S05]  /*7f90*/  @!P0 NANOSLEEP.SYNCS 0x989680 ;  /* 0x009896800000895d */ /* 0x004fea0003900000 */
[----:B------:R-:W2:Y:S02]  /*7fa0*/  @!P0 SYNCS.PHASECHK.TRANS64 P0, [R0+URZ], R3 ;  /* 0x00000003000085a7 */ /* 0x000ea400080010ff */
[----:B--2---:R-:W-:Y:S05]  /*7fb0*/  @!P0 BRA `(.L_x_148) ;  /* 0xfffffffc00f08947 */ /* 0x004fea000383ffff */
[----:B------:R-:W-:Y:S05]  /*7fc0*/  BRA `(.L_x_149) ;  /* 0xffffffb0006c7947 */ /* 0x000fea000383ffff */
.L_x_59:
[----:B------:R-:W-:-:S07]  /*7fd0*/  MOV R0, UR5 ;  /* 0x0000000500007c02 */ /* 0x000fce0008000f00 */
.L_x_150:
[----:B-1----:R1:W2:Y:S02]  /*7fe0*/  SYNCS.PHASECHK.TRANS64.TRYWAIT P0, [R0+URZ], R3 ;  /* 0x00000003000075a7 */ /* 0x0022a400080011ff */
[----:B--2---:R-:W-:Y:S05]  /*7ff0*/  @!P0 NANOSLEEP.SYNCS 0x989680 ;  /* 0x009896800000895d */ /* 0x004fea0003900000 */
[----:B------:R-:W2:Y:S02]  /*8000*/  @!P0 SYNCS.PHASECHK.TRANS64 P0, [R0+URZ], R3 ;  /* 0x00000003000085a7 */ /* 0x000ea400080010ff */
[----:B--2---:R-:W-:Y:S05]  /*8010*/  @!P0 BRA `(.L_x_150) ;  /* 0xfffffffc00f08947 */ /* 0x004fea000383ffff */
[----:B------:R-:W-:Y:S05]  /*8020*/  BRA `(.L_x_151) ;  /* 0xffffffb000787947 */ /* 0x000fea000383ffff */
.L_x_62:
[----:B-1----:R1:W2:Y:S02]  /*8030*/  SYNCS.PHASECHK.TRANS64.TRYWAIT P0, [R2+URZ+0x190], R4 ;  /* 0x00019004020075a7 */ /* 0x0022a400080011ff */
[----:B--2---:R-:W-:Y:S05]  /*8040*/  @!P0 NANOSLEEP.SYNCS 0x989680 ;  /* 0x009896800000895d */ /* 0x004fea0003900000 */
[----:B------:R-:W2:Y:S02]  /*8050*/  @!P0 SYNCS.PHASECHK.TRANS64 P0, [R2+URZ+0x190], R4 ;  /* 0x00019004020085a7 */ /* 0x000ea400080010ff */
[----:B--2---:R-:W-:Y:S05]  /*8060*/  @!P0 BRA `(.L_x_62) ;  /* 0xfffffffc00f08947 */ /* 0x004fea000383ffff */
[----:B------:R-:W-:Y:S05]  /*8070*/  BRA `(.L_x_152) ;  /* 0xffffffb000d47947 */ /* 0x000fea000383ffff */
.L_x_63:
[----:B------:R-:W-:-:S07]  /*8080*/  MOV R2, UR4 ;  /* 0x0000000400027c02 */ /* 0x000fce0008000f00 */
.L_x_153:
[----:B-1----:R1:W2:Y:S02]  /*8090*/  SYNCS.PHASECHK.TRANS64.TRYWAIT P0, [R2+URZ+0x140], R5 ;  /* 0x00014005020075a7 */ /* 0x0022a400080011ff */
[----:B--2---:R-:W-:Y:S05]  /*80a0*/  @!P0 NANOSLEEP.SYNCS 0x989680 ;  /* 0x009896800000895d */ /* 0x004fea0003900000 */
[----:B------:R-:W2:Y:S02]  /*80b0*/  @!P0 SYNCS.PHASECHK.TRANS64 P0, [R2+URZ+0x140], R5 ;  /* 0x00014005020085a7 */ /* 0x000ea400080010ff */
[----:B--2---:R-:W-:Y:S05]  /*80c0*/  @!P0 BRA `(.L_x_153) ;  /* 0xfffffffc00f08947 */ /* 0x004fea000383ffff */
[----:B------:R-:W-:Y:S05]  /*80d0*/  BRA `(.L_x_154) ;  /* 0xffffffb000e47947 */ /* 0x000fea000383ffff */
.L_x_64:
[----:B-1----:R1:W2:Y:S02]  /*80e0*/  SYNCS.PHASECHK.TRANS64.TRYWAIT P1, [R2+URZ+0x130], R4 ;  /* 0x00013004020075a7 */ /* 0x0022a400080211ff */
[----:B--2---:R-:W-:Y:S05]  /*80f0*/  @!P1 NANOSLEEP.SYNCS 0x989680 ;  /* 0x009896800000995d */ /* 0x004fea0003900000 */
[----:B------:R-:W2:Y:S02]  /*8100*/  @!P1 SYNCS.PHASECHK.TRANS64 P1, [R2+URZ+0x130], R4 ;  /* 0x00013004020095a7 */ /* 0x000ea400080210ff */
[----:B--2---:R-:W-:Y:S05]  /*8110*/  @!P1 BRA `(.L_x_64) ;  /* 0xfffffffc00f09947 */ /* 0x004fea000383ffff */
[----:B------:R-:W-:Y:S05]  /*8120*/  BRA `(.L_x_155) ;  /* 0xffffffb400147947 */ /* 0x000fea000383ffff */
.L_x_67:
[----:B------:R-:W-:-:S07]  /*8130*/  MOV R0, UR4 ;  /* 0x0000000400007c02 */ /* 0x000fce0008000f00 */
.L_x_156:
[----:B-1----:R1:W2:Y:S02]  /*8140*/  SYNCS.PHASECHK.TRANS64.TRYWAIT P0, [R0+URZ+0x140], R2 ;  /* 0x00014002000075a7 */ /* 0x0022a400080011ff */
[----:B--2---:R-:W-:Y:S05]  /*8150*/  @!P0 NANOSLEEP.SYNCS 0x989680 ;  /* 0x009896800000895d */ /* 0x004fea0003900000 */
[----:B------:R-:W2:Y:S02]  /*8160*/  @!P0 SYNCS.PHASECHK.TRANS64 P0, [R0+URZ+0x140], R2 ;  /* 0x00014002000085a7 */ /* 0x000ea400080010ff */
[----:B--2---:R-:W-:Y:S05]  /*8170*/  @!P0 BRA `(.L_x_156) ;  /* 0xfffffffc00f08947 */ /* 0x004fea000383ffff */
[----:B------:R-:W-:Y:S05]  /*8180*/  BRA `(.L_x_66) ;  /* 0xffffffb400687947 */ /* 0x000fea000383ffff */
.L_x_74:
[----:B-1----:R1:W2:Y:S02]  /*8190*/  SYNCS.PHASECHK.TRANS64.TRYWAIT P1, [R0+URZ+0x130], R2 ;  /* 0x00013002000075a7 */ /* 0x0022a400080211ff */
[----:B--2---:R-:W-:Y:S05]  /*81a0*/  @!P1 NANOSLEEP.SYNCS 0x989680 ;  /* 0x009896800000995d */ /* 0x004fea0003900000 */
[----:B------:R-:W2:Y:S02]  /*81b0*/  @!P1 SYNCS.PHASECHK.TRANS64 P1, [R0+URZ+0x130], R2 ;  /* 0x00013002000095a7 */ /* 0x000ea400080210ff */
[----:B--2---:R-:W-:Y:S05]  /*81c0*/  @!P1 BRA `(.L_x_74) ;  /* 0xfffffffc00f09947 */ /* 0x004fea000383ffff */
[----:B------:R-:W-:Y:S05]  /*81d0*/  BRA `(.L_x_157) ;  /* 0xffffffb800cc7947 */ /* 0x000fea000383ffff */
.L_x_75:
[----:B------:R-:W-:-:S07]  /*81e0*/  MOV R2, UR22 ;  /* 0x0000001600027c02 */ /* 0x000fce0008000f00 */
.L_x_158:
[----:B-1----:R1:W2:Y:S02]  /*81f0*/  SYNCS.PHASECHK.TRANS64.TRYWAIT P0, [R2+URZ+0x170], R0 ;  /* 0x00017000020075a7 */ /* 0x0022a400080011ff */
[----:B--2---:R-:W-:Y:S05]  /*8200*/  @!P0 NANOSLEEP.SYNCS 0x989680 ;  /* 0x009896800000895d */ /* 0x004fea0003900000 */
[----:B------:R-:W2:Y:S02]  /*8210*/  @!P0 SYNCS.PHASECHK.TRANS64 P0, [R2+URZ+0x170], R0 ;  /* 0x00017000020085a7 */ /* 0x000ea400080010ff */
[----:B--2---:R-:W-:Y:S05]  /*8220*/  @!P0 BRA `(.L_x_158) ;  /* 0xfffffffc00f08947 */ /* 0x004fea000383ffff */
[----:B------:R-:W-:Y:S05]  /*8230*/  BRA `(.L_x_159) ;  /* 0xffffffbc00047947 */ /* 0x000fea000383ffff */
.L_x_78:
[----:B------:R-:W-:Y:S07]  /*8240*/  MOV R0, UR5 ;  /* 0x0000000500007c02 */ /* 0x000fee0008000f00 */
.L_x_160:
[----:B-1----:R1:W2:Y:S02]  /*8250*/  SYNCS.PHASECHK.TRANS64.TRYWAIT P0, [R0+URZ], R2 ;  /* 0x00000002000075a7 */ /* 0x0022a400080011ff */
[----:B--2---:R-:W-:Y:S05]  /*8260*/  @!P0 NANOSLEEP.SYNCS 0x989680 ;  /* 0x009896800000895d */ /* 0x004fea0003900000 */
[----:B------:R-:W2:Y:S02]  /*8270*/  @!P0 SYNCS.PHASECHK.TRANS64 P0, [R0+URZ], R2 ;  /* 0x00000002000085a7 */ /* 0x000ea400080010ff */
[----:B--2---:R-:W-:Y:S05]  /*8280*/  @!P0 BRA `(.L_x_160) ;  /* 0xfffffffc00f08947 */ /* 0x004fea000383ffff */
[----:B------:R-:W-:Y:S05]  /*8290*/  BRA `(.L_x_77) ;  /* 0xffffffbc00207947 */ /* 0x000fea000383ffff */
.L_x_81:
[----:B------:R-:W-:-:S07]  /*82a0*/  MOV R0, UR4 ;  /* 0x0000000400007c02 */ /* 0x000fce0008000f00 */
.L_x_161:
[----:B--2---:R2:W4:Y:S02]  /*82b0*/  SYNCS.PHASECHK.TRANS64.TRYWAIT P0, [R0+URZ], R2 ;  /* 0x00000002000075a7 */ /* 0x00452400080011ff */
[----:B----4-:R-:W-:Y:S05]  /*82c0*/  @!P0 NANOSLEEP.SYNCS 0x989680 ;  /* 0x009896800000895d */ /* 0x010fea0003900000 */
[----:B------:R-:W4:Y:S02]  /*82d0*/  @!P0 SYNCS.PHASECHK.TRANS64 P0, [R0+URZ], R2 ;  /* 0x00000002000085a7 */ /* 0x000f2400080010ff */
[----:B----4-:R-:W-:Y:S05]  /*82e0*/  @!P0 BRA `(.L_x_161) ;  /* 0xfffffffc00f08947 */ /* 0x010fea000383ffff */
[----:B------:R-:W-:Y:S05]  /*82f0*/  BRA `(.L_x_162) ;  /* 0xffffffbc00d47947 */ /* 0x000fea000383ffff */
.L_x_82:
[----:B------:R-:W-:-:S07]  /*8300*/  MOV R0, UR5 ;  /* 0x0000000500007c02 */ /* 0x000fce0008000f00 */
.L_x_163:
[----:B-1----:R1:W2:Y:S02]  /*8310*/  SYNCS.PHASECHK.TRANS64.TRYWAIT P0, [R0+URZ], R3 ;  /* 0x00000003000075a7 */ /* 0x0022a400080011ff */
[----:B--2---:R-:W-:Y:S05]  /*8320*/  @!P0 NANOSLEEP.SYNCS 0x989680 ;  /* 0x009896800000895d */ /* 0x004fea0003900000 */
[----:B------:R-:W2:Y:S02]  /*8330*/  @!P0 SYNCS.PHASECHK.TRANS64 P0, [R0+URZ], R3 ;  /* 0x00000003000085a7 */ /* 0x000ea400080010ff */
[----:B--2---:R-:W-:Y:S05]  /*8340*/  @!P0 BRA `(.L_x_163) ;  /* 0xfffffffc00f08947 */ /* 0x004fea000383ffff */
[----:B------:R-:W-:Y:S05]  /*8350*/  BRA `(.L_x_164) ;  /* 0xffffffbc00e07947 */ /* 0x000fea000383ffff */
.L_x_83:
[----:B------:R-:W-:-:S07]  /*8360*/  MOV R0, UR5 ;  /* 0x0000000500007c02 */ /* 0x000fce0008000f00 */
.L_x_165:
[----:B-1----:R1:W2:Y:S02]  /*8370*/  SYNCS.PHASECHK.TRANS64.TRYWAIT P0, [R0+URZ], R3 ;  /* 0x00000003000075a7 */ /* 0x0022a400080011ff */
[----:B--2---:R-:W-:Y:S05]  /*8380*/  @!P0 NANOSLEEP.SYNCS 0x989680 ;  /* 0x009896800000895d */ /* 0x004fea0003900000 */
[----:B------:R-:W2:Y:S02]  /*8390*/  @!P0 SYNCS.PHASECHK.TRANS64 P0, [R0+URZ], R3 ;  /* 0x00000003000085a7 */ /* 0x000ea400080010ff */
[----:B--2---:R-:W-:Y:S05]  /*83a0*/  @!P0 BRA `(.L_x_165) ;  /* 0xfffffffc00f08947 */ /* 0x004fea000383ffff */
[----:B------:R-:W-:Y:S05]  /*83b0*/  BRA `(.L_x_166) ;  /* 0xffffffbc00ec7947 */ /* 0x000fea000383ffff */
.L_x_84:
[----:B-1----:R-:W-:-:S07]  /*83c0*/  MOV R0, UR4 ;  /* 0x0000000400007c02 */ /* 0x002fce0008000f00 */
.L_x_167:
[----:B-1----:R1:W2:Y:S02]  /*83d0*/  SYNCS.PHASECHK.TRANS64.TRYWAIT P0, [R0+URZ], R2 ;  /* 0x00000002000075a7 */ /* 0x0022a400080011ff */
[----:B--2---:R-:W-:Y:S05]  /*83e0*/  @!P0 NANOSLEEP.SYNCS 0x989680 ;  /* 0x009896800000895d */ /* 0x004fea0003900000 */
[----:B------:R-:W2:Y:S02]  /*83f0*/  @!P0 SYNCS.PHASECHK.TRANS64 P0, [R0+URZ], R2 ;  /* 0x00000002000085a7 */ /* 0x000ea400080010ff */
[----:B--2---:R-:W-:Y:S05]  /*8400*/  @!P0 BRA `(.L_x_167) ;  /* 0xfffffffc00f08947 */ /* 0x004fea000383ffff */
[----:B------:R-:W-:Y:S05]  /*8410*/  BRA `(.L_x_168) ;  /* 0xffffffbc00f87947 */ /* 0x000fea000383ffff */
.L_x_89:
[----:B--2---:R2:W3:Y:S02]  /*8420*/  SYNCS.PHASECHK.TRANS64.TRYWAIT P0, [R7+URZ+0x130], R0 ;  /* 0x00013000070075a7 */ /* 0x0044e400080011ff */
[----:B---3--:R-:W-:Y:S05]  /*8430*/  @!P0 NANOSLEEP.SYNCS 0x989680 ;  /* 0x009896800000895d */ /* 0x008fea0003900000 */
[----:B------:R-:W3:Y:S02]  /*8440*/  @!P0 SYNCS.PHASECHK.TRANS64 P0, [R7+URZ+0x130], R0 ;  /* 0x00013000070085a7 */ /* 0x000ee400080010ff */
[----:B---3--:R-:W-:Y:S05]  /*8450*/  @!P0 BRA `(.L_x_89) ;  /* 0xfffffffc00f08947 */ /* 0x008fea000383ffff */
[----:B------:R-:W-:Y:S05]  /*8460*/  BRA `(.L_x_169) ;  /* 0xffffffc4000c7947 */ /* 0x000fea000383ffff */
.L_x_92:
[----:B-1----:R-:W-:Y:S07]  /*8470*/  MOV R0, UR17 ;  /* 0x0000001100007c02 */ /* 0x002fee0008000f00 */
.L_x_170:
[----:B-1----:R1:W2:Y:S02]  /*8480*/  SYNCS.PHASECHK.TRANS64.TRYWAIT P2, [R0+URZ+0x128], R7 ;  /* 0x00012807000075a7 */ /* 0x0022a400080411ff */
[----:B--2---:R-:W-:Y:S05]  /*8490*/  @!P2 NANOSLEEP.SYNCS 0x989680 ;  /* 0x009896800000a95d */ /* 0x004fea0003900000 */
[----:B------:R-:W2:Y:S02]  /*84a0*/  @!P2 SYNCS.PHASECHK.TRANS64 P2, [R0+URZ+0x128], R7 ;  /* 0x000128070000a5a7 */ /* 0x000ea400080410ff */
[----:B--2---:R-:W-:Y:S05]  /*84b0*/  @!P2 BRA `(.L_x_170) ;  /* 0xfffffffc00f0a947 */ /* 0x004fea000383ffff */
[----:B------:R-:W-:Y:S05]  /*84c0*/  BRA `(.L_x_91) ;  /* 0xffffffc8006c7947 */ /* 0x000fea000383ffff */
.L_x_95:
[----:B-1----:R-:W-:Y:S07]  /*84d0*/  MOV R0, UR17 ;  /* 0x0000001100007c02 */ /* 0x002fee0008000f00 */
.L_x_171:
[----:B-1----:R1:W2:Y:S02]  /*84e0*/  SYNCS.PHASECHK.TRANS64.TRYWAIT P0, [R0+URZ+0x118], R6 ;  /* 0x00011806000075a7 */ /* 0x0022a400080011ff */
[----:B--2---:R-:W-:Y:S05]  /*84f0*/  @!P0 NANOSLEEP.SYNCS 0x989680 ;  /* 0x009896800000895d */ /* 0x004fea0003900000 */
[----:B------:R-:W2:Y:S02]  /*8500*/  @!P0 SYNCS.PHASECHK.TRANS64 P0, [R0+URZ+0x118], R6 ;  /* 0x00011806000085a7 */ /* 0x000ea400080010ff */
[----:B--2---:R-:W-:Y:S05]  /*8510*/  @!P0 BRA `(.L_x_171) ;  /* 0xfffffffc00f08947 */ /* 0x004fea000383ffff */
[----:B------:R-:W-:Y:S05]  /*8520*/  BRA `(.L_x_172) ;  /* 0xffffffc800bc7947 */ /* 0x000fea000383ffff */
.L_x_98:
[----:B---3--:R3:W4:Y:S02]  /*8530*/  SYNCS.PHASECHK.TRANS64.TRYWAIT P0, [R3+URZ+0x130], R0 ;  /* 0x00013000030075a7 */ /* 0x00872400080011ff */
[----:B----4-:R-:W-:Y:S05]  /*8540*/  @!P0 NANOSLEEP.SYNCS 0x989680 ;  /* 0x009896800000895d */ /* 0x010fea0003900000 */
[----:B------:R-:W4:Y:S02]  /*8550*/  @!P0 SYNCS.PHASECHK.TRANS64 P0, [R3+URZ+0x130], R0 ;  /* 0x00013000030085a7 */ /* 0x000f2400080010ff */
[----:B----4-:R-:W-:Y:S05]  /*8560*/  @!P0 BRA `(.L_x_98) ;  /* 0xfffffffc00f08947 */ /* 0x010fea000383ffff */
[----:B------:R-:W-:Y:S05]  /*8570*/  BRA `(.L_x_173) ;  /* 0xffffffcc00fc7947 */ /* 0x000fea000383ffff */
.L_x_109:
[----:B-1----:R-:W-:Y:S04]  /*8580*/  MOV R0, UR44 ;  /* 0x0000002c00007c02 */ /* 0x002fe80008000f00 */
[----:B------:R1:W2:Y:S03]  /*8590*/  SYNCS.PHASECHK.TRANS64.TRYWAIT P1, [R0+URZ+0x110], R3 ;  /* 0x00011003000075a7 */ /* 0x0002a600080211ff */
[----:B--2---:R-:W-:Y:S05]  /*85a0*/  @!P1 NANOSLEEP.SYNCS 0x989680 ;  /* 0x009896800000995d */ /* 0x004fea0003900000 */
[----:B------:R-:W2:Y:S02]  /*85b0*/  @!P1 SYNCS.PHASECHK.TRANS64 P1, [R0+URZ+0x110], R3 ;  /* 0x00011003000095a7 */ /* 0x000ea400080210ff */
[----:B--2---:R-:W-:Y:S05]  /*85c0*/  @!P1 BRA `(.L_x_109) ;  /* 0xfffffffc00ec9947 */ /* 0x004fea000383ffff */
[----:B------:R-:W-:Y:S05]  /*85d0*/  BRA `(.L_x_108) ;  /* 0xffffffdc00547947 */ /* 0x000fea000383ffff */
.L_x_111:
[----:B------:R1:W1:Y:S02]  /*85e0*/  SYNCS.PHASECHK.TRANS64.TRYWAIT P1, [R22+URZ+0x150], R4 ;  /* 0x00015004160075a7 */ /* 0x00026400080211ff */
[----:B-1----:R-:W-:Y:S05]  /*85f0*/  @!P1 NANOSLEEP.SYNCS 0x989680 ;  /* 0x009896800000995d */ /* 0x002fea0003900000 */
[----:B------:R-:W1:Y:S02]  /*8600*/  @!P1 SYNCS.PHASECHK.TRANS64 P1, [R22+URZ+0x150], R4 ;  /* 0x00015004160095a7 */ /* 0x000e6400080210ff */
[----:B-1----:R-:W-:Y:S05]  /*8610*/  @!P1 BRA `(.L_x_111) ;  /* 0xfffffffc00f09947 */ /* 0x002fea000383ffff */
[----:B------:R-:W-:Y:S05]  /*8620*/  BRA `(.L_x_110) ;  /* 0xffffffdc00987947 */ /* 0x000fea000383ffff */
        .weak           $__internal_0_$__cuda_sm10x_tcgen05_guardrail_trap_col_being_dealloced_not_returned_by_alloc
        .type           $__internal_0_$__cuda_sm10x_tcgen05_guardrail_trap_col_being_dealloced_not_returned_by_alloc,@function
        .size           $__internal_0_$__cuda_sm10x_tcgen05_guardrail_trap_col_being_dealloced_not_returned_by_alloc,($__internal_1_$__cuda_sm10x_tcgen05_guardrail_trap_phase_invalid_during_alloc - $__internal_0_$__cuda_sm10x_tcgen05_guardrail_trap_col_being_dealloced_not_returned_by_alloc)
$__internal_0_$__cuda_sm10x_tcgen05_guardrail_trap_col_being_dealloced_not_returned_by_alloc:
[----:B------:R-:W-:Y:S05]  /*8630*/  BPT.TRAP 0x1 ;  /* 0x000000040000795c */ /* 0x000fea0000300000 */
[----:B------:R-:W-:-:S04]  /*8640*/  HFMA2 R3, -RZ, RZ, 0, 0 ;  /* 0x00000000ff037431 */ /* 0x000fc800000001ff */
[----:B------:R-:W-:Y:S05]  /*8650*/  RET.REL.NODEC R2 `(_ZN7cutlass13device_kernelINS_4gemm6kernel13GemmUniversalIN4cute5tupleIJiiiiEEENS1_10collective13CollectiveMmaINS1_35MainloopSm100TmaUmmaWarpSpecializedILi17ELi2ELi4ENS5_IJNS4_1CILi1EEENSA_ILi8EEESB_EEEEENS5_IJNSA_ILi128EEENSA_ILi64EEESG_EEENS_12float_e5m2_tENS5_IJlSB_lEEESI_SJ_NS4_8TiledMMAINS4_8MMA_AtomIJNS4_10MMA_TraitsINS4_19SM100_MMA_F8F6F4_SSEJSI_SI_fSF_SG_NS4_17integral_constantINS4_4UMMA5MajorELSQ_0EEESR_NSO_INSP_7ScaleInELSS_0EEEST_EEEEEENS4_6LayoutINS5_IJSB_SB_SB_EEENS5_IJNSA_ILi0EEESY_SY_EEEEENS5_IJNS4_10UnderscoreES11_S11_EEEEENS4_23SM90_TMA_LOAD_MULTICASTENS4_14ComposedLayoutINS4_7SwizzleILi2ELi4ELi3EEENS4_18smem_ptr_flag_bitsILi8EEENSW_INS5_IJSC_SG_EEENS5_IJSG_SB_EEEEEEEvNS4_8identityENS4_13SM90_TMA_LOADES1D_vS1E_EENS_8epilogue10collective18CollectiveEpilogueINS1H_23Sm100TmaWarpSpecializedILi1ELi1ELi64ELb0ELb0EEEJSH_NS5_IJNSW_ISF_SB_EENSW_ISG_SB_EEEEESI_SJ_SI_SJ_NS1H_6fusion15FusionCallbacksIS1L_NS1P_17LinearCombinationISI_fSI_fLNS_15FloatRoundStyleE2EEESH_S1O_JEEENS4_5SM1004TMEM4LOAD26SM100_TMEM_LOAD_32dp32b64xES1F_S1D_NS4_39AutoVectorizingCopyWithAssumedAlignmentILi128EEENS4_14SM90_TMA_STOREES1D_S20_S20_EEEvvEEEEvNT_6ParamsE) ;  /* 0xffffff7802687950 */ /* 0x000fea0003c3ffff */
        .weak           $__internal_1_$__cuda_sm10x_tcgen05_guardrail_trap_phase_invalid_during_alloc
        .type           $__internal_1_$__cuda_sm10x_tcgen05_guardrail_trap_phase_invalid_during_alloc,@function
        .size           $__internal_1_$__cuda_sm10x_tcgen05_guardrail_trap_phase_invalid_during_alloc,($__internal_2_$__cuda_sm10x_tcgen05_guardrail_trap_unallocated_columns_being_dealloced - $__internal_1_$__cuda_sm10x_tcgen05_guardrail_trap_phase_invalid_during_alloc)
$__internal_1_$__cuda_sm10x_tcgen05_guardrail_trap_phase_invalid_during_alloc:
[----:B------:R-:W-:Y:S05]  /*8660*/  BPT.TRAP 0x1 ;  /* 0x000000040000795c */ /* 0x000fea0000300000 */
[----:B------:R-:W-:-:S04]  /*8670*/  MOV R5, 0x0 ;  /* 0x0000000000057802 */ /* 0x000fc80000000f00 */
[----:B------:R-:W-:Y:S05]  /*8680*/  RET.REL.NODEC R4 `(_ZN7cutlass13device_kernelINS_4gemm6kernel13GemmUniversalIN4cute5tupleIJiiiiEEENS1_10collective13CollectiveMmaINS1_35MainloopSm100TmaUmmaWarpSpecializedILi17ELi2ELi4ENS5_IJNS4_1CILi1EEENSA_ILi8EEESB_EEEEENS5_IJNSA_ILi128EEENSA_ILi64EEESG_EEENS_12float_e5m2_tENS5_IJlSB_lEEESI_SJ_NS4_8TiledMMAINS4_8MMA_AtomIJNS4_10MMA_TraitsINS4_19SM100_MMA_F8F6F4_SSEJSI_SI_fSF_SG_NS4_17integral_constantINS4_4UMMA5MajorELSQ_0EEESR_NSO_INSP_7ScaleInELSS_0EEEST_EEEEEENS4_6LayoutINS5_IJSB_SB_SB_EEENS5_IJNSA_ILi0EEESY_SY_EEEEENS5_IJNS4_10UnderscoreES11_S11_EEEEENS4_23SM90_TMA_LOAD_MULTICASTENS4_14ComposedLayoutINS4_7SwizzleILi2ELi4ELi3EEENS4_18smem_ptr_flag_bitsILi8EEENSW_INS5_IJSC_SG_EEENS5_IJSG_SB_EEEEEEEvNS4_8identityENS4_13SM90_TMA_LOADES1D_vS1E_EENS_8epilogue10collective18CollectiveEpilogueINS1H_23Sm100TmaWarpSpecializedILi1ELi1ELi64ELb0ELb0EEEJSH_NS5_IJNSW_ISF_SB_EENSW_ISG_SB_EEEEESI_SJ_SI_SJ_NS1H_6fusion15FusionCallbacksIS1L_NS1P_17LinearCombinationISI_fSI_fLNS_15FloatRoundStyleE2EEESH_S1O_JEEENS4_5SM1004TMEM4LOAD26SM100_TMEM_LOAD_32dp32b64xES1F_S1D_NS4_39AutoVectorizingCopyWithAssumedAlignmentILi128EEENS4_14SM90_TMA_STOREES1D_S20_S20_EEEvvEEEEvNT_6ParamsE) ;  /* 0xffffff78045c7950 */ /* 0x000fea0003c3ffff */
        .weak           $__internal_2_$__cuda_sm10x_tcgen05_guardrail_trap_unallocated_columns_being_dealloced
        .type           $__internal_2_$__cuda_sm10x_tcgen05_guardrail_trap_unallocated_columns_being_dealloced,@function
        .size           $__internal_2_$__cuda_sm10x_tcgen05_guardrail_trap_unallocated_columns_being_dealloced,(.L_x_175 - $__internal_2_$__cuda_sm10x_tcgen05_guardrail_trap_unallocated_columns_being_dealloced)
$__internal_2_$__cuda_sm10x_tcgen05_guardrail_trap_unallocated_columns_being_dealloced:
[----:B------:R-:W-:Y:S05]  /*8690*/  BPT.TRAP 0x1 ;  /* 0x000000040000795c */ /* 0x000fea0000300000 */
[----:B------:R-:W-:-:S04]  /*86a0*/  HFMA2 R3, -RZ, RZ, 0, 0 ;  /* 0x00000000ff037431 */ /* 0x000fc800000001ff */
[----:B------:R-:W-:Y:S05]  /*86b0*/  RET.REL.NODEC R2 `(_ZN7cutlass13device_kernelINS_4gemm6kernel13GemmUniversalIN4cute5tupleIJiiiiEEENS1_10collective13CollectiveMmaINS1_35MainloopSm100TmaUmmaWarpSpecializedILi17ELi2ELi4ENS5_IJNS4_1CILi1EEENSA_ILi8EEESB_EEEEENS5_IJNSA_ILi128EEENSA_ILi64EEESG_EEENS_12float_e5m2_tENS5_IJlSB_lEEESI_SJ_NS4_8TiledMMAINS4_8MMA_AtomIJNS4_10MMA_TraitsINS4_19SM100_MMA_F8F6F4_SSEJSI_SI_fSF_SG_NS4_17integral_constantINS4_4UMMA5MajorELSQ_0EEESR_NSO_INSP_7ScaleInELSS_0EEEST_EEEEEENS4_6LayoutINS5_IJSB_SB_SB_EEENS5_IJNSA_ILi0EEESY_SY_EEEEENS5_IJNS4_10UnderscoreES11_S11_EEEEENS4_23SM90_TMA_LOAD_MULTICASTENS4_14ComposedLayoutINS4_7SwizzleILi2ELi4ELi3EEENS4_18smem_ptr_flag_bitsILi8EEENSW_INS5_IJSC_SG_EEENS5_IJSG_SB_EEEEEEEvNS4_8identityENS4_13SM90_TMA_LOADES1D_vS1E_EENS_8epilogue10collective18CollectiveEpilogueINS1H_23Sm100TmaWarpSpecializedILi1ELi1ELi64ELb0ELb0EEEJSH_NS5_IJNSW_ISF_SB_EENSW_ISG_SB_EEEEESI_SJ_SI_SJ_NS1H_6fusion15FusionCallbacksIS1L_NS1P_17LinearCombinationISI_fSI_fLNS_15FloatRoundStyleE2EEESH_S1O_JEEENS4_5SM1004TMEM4LOAD26SM100_TMEM_LOAD_32dp32b64xES1F_S1D_NS4_39AutoVectorizingCopyWithAssumedAlignmentILi128EEENS4_14SM90_TMA_STOREES1D_S20_S20_EEEvvEEEEvNT_6ParamsE) ;  /* 0xffffff7802507950 */ /* 0x000fea0003c3ffff */
.L_x_174:
[----:B------:R-:W-:-:S00]  /*86c0*/  BRA `(.L_x_174) ;  /* 0xfffffffc00fc7947 */ /* 0x000fc0000383ffff */
[----:B------:R-:W-:-:S00]  /*86d0*/  NOP ;  /* 0x0000000000007918 */ /* 0x000fc00000000000 */
        /* <DEDUP_REMOVED lines=10> */
.L_x_175:


//--------------------- .nv.global.init           --------------------------
	.section	.nv.global.init,"aw",@progbits
.nv.global.init:
	.type		$str$27,@object
	.size		$str$27,($str$28 - $str$27)
$str$27:
        /*0000*/ 	.byte	0x28, 0x61, 0x64, 0x64, 0x72, 0x65, 0x73, 0x73, 0x20, 0x26, 0x20, 0x6d, 0x61, 0x73, 0x6b, 0x29
        /*0010*/ 	.byte	0x20, 0x3d, 0x3d, 0x20, 0x30, 0x00
	.type		$str$28,@object
	.size		$str$28,($str$26 - $str$28)
$str$28:
        /*0016*/ 	.byte	0x2f, 0x74, 0x6d, 0x70, 0x2f, 0x63, 0x75, 0x74, 0x6c, 0x61, 0x73, 0x73, 0x5f, 0x73, 0x77, 0x65
        /*0026*/ 	.byte	0x65, 0x70, 0x5f, 0x73, 0x72, 0x63, 0x2f, 0x69, 0x6e, 0x63, 0x6c, 0x75, 0x64, 0x65, 0x2f, 0x63
        /*0036*/ 	.byte	0x75, 0x74, 0x65, 0x2f, 0x70, 0x6f, 0x69, 0x6e, 0x74, 0x65, 0x72, 0x5f, 0x66, 0x6c, 0x61, 0x67
        /*0046*/ 	.byte	0x67, 0x65, 0x64, 0x2e, 0x68, 0x70, 0x70, 0x00
	.type		$str$26,@object
	.size		$str$26,($str$25 - $str$26)
$str$26:
        /*004e*/ 	.byte	0x2f, 0x74, 0x6d, 0x70, 0x2f, 0x63, 0x75, 0x74, 0x6c, 0x61, 0x73, 0x73, 0x5f, 0x73, 0x77, 0x65
        /*005e*/ 	.byte	0x65, 0x70, 0x5f, 0x73, 0x72, 0x63, 0x2f, 0x69, 0x6e, 0x63, 0x6c, 0x75, 0x64, 0x65, 0x2f, 0x63
        /*006e*/ 	.byte	0x75, 0x74, 0x65, 0x2f, 0x61, 0x74, 0x6f, 0x6d, 0x2f, 0x63, 0x6f, 0x70, 0x79, 0x5f, 0x74, 0x72
        /*007e*/ 	.byte	0x61, 0x69, 0x74, 0x73, 0x5f, 0x73, 0x6d, 0x31, 0x30, 0x30, 0x2e, 0x68, 0x70, 0x70, 0x00
	.type		$str$25,@object
	.size		$str$25,(__unnamed_1 - $str$25)
$str$25:
        /*008d*/ 	.byte	0x28, 0x28, 0x75, 0x69, 0x6e, 0x74, 0x33, 0x32, 0x5f, 0x74, 0x28, 0x74, 0x68, 0x72, 0x65, 0x61
        /*009d*/ 	.byte	0x64, 0x49, 0x64, 0x78, 0x2e, 0x78, 0x29, 0x20, 0x2f, 0x20, 0x33, 0x32, 0x29, 0x20, 0x25, 0x20
        /*00ad*/ 	.byte	0x34, 0x29, 0x20, 0x3d, 0x3d, 0x20, 0x28, 0x28, 0x28, 0x74, 0x6d, 0x65, 0x6d, 0x5f, 0x61, 0x64
        /*00bd*/ 	.byte	0x64, 0x72, 0x20, 0x3e, 0x3e, 0x20, 0x31, 0x36, 0x29, 0x20, 0x2f, 0x20, 0x33, 0x32, 0x29, 0x20
        /*00cd*/ 	.byte	0x25, 0x20, 0x34, 0x29, 0x00
	.type		__unnamed_1,@object
	.size		__unnamed_1,(__unnamed_2 - __unnamed_1)
__unnamed_1:
        /*00d2*/ 	.byte	0x61, 0x75, 0x74, 0x6f, 0x20, 0x63, 0x75, 0x74, 0x65, 0x3a, 0x3a, 0x61, 0x73, 0x5f, 0x70, 0x6f
        /* <DEDUP_REMOVED lines=24> */
        /*0262*/ 	.byte	0x43, 0x3c, 0x38, 0x31, 0x39, 0x32, 0x3e, 0x3e, 0x3e, 0x3e, 0x5d, 0x00
	.type		__unnamed_2,@object
	.size		__unnamed_2,(.L_2 - __unnamed_2)
__unnamed_2:
        /* <DEDUP_REMOVED lines=42> */
        /*050e*/ 	.byte	0x3e, 0x3e, 0x3e, 0x3e, 0x5d, 0x00
.L_2:


//--------------------- .nv.shared._ZN7cutlass13device_kernelINS_4gemm6kernel13GemmUniversalIN4cute5tupleIJiiiiEEENS1_10collective13CollectiveMmaINS1_35MainloopSm100TmaUmmaWarpSpecializedILi17ELi2ELi4ENS5_IJNS4_1CILi1EEENSA_ILi8EEESB_EEEEENS5_IJNSA_ILi128EEENSA_ILi64EEESG_EEENS_12float_e5m2_tENS5_IJlSB_lEEESI_SJ_NS4_8TiledMMAINS4_8MMA_AtomIJNS4_10MMA_TraitsINS4_19SM100_MMA_F8F6F4_SSEJSI_SI_fSF_SG_NS4_17integral_constantINS4_4UMMA5MajorELSQ_0EEESR_NSO_INSP_7ScaleInELSS_0EEEST_EEEEEENS4_6LayoutINS5_IJSB_SB_SB_EEENS5_IJNSA_ILi0EEESY_SY_EEEEENS5_IJNS4_10UnderscoreES11_S11_EEEEENS4_23SM90_TMA_LOAD_MULTICASTENS4_14ComposedLayoutINS4_7SwizzleILi2ELi4ELi3EEENS4_18smem_ptr_flag_bitsILi8EEENSW_INS5_IJSC_SG_EEENS5_IJSG_SB_EEEEEEEvNS4_8identityENS4_13SM90_TMA_LOADES1D_vS1E_EENS_8epilogue10collective18CollectiveEpilogueINS1H_23Sm100TmaWarpSpecializedILi1ELi1ELi64ELb0ELb0EEEJSH_NS5_IJNSW_ISF_SB_EENSW_ISG_SB_EEEEESI_SJ_SI_SJ_NS1H_6fusion15FusionCallbacksIS1L_NS1P_17LinearCombinationISI_fSI_fLNS_15FloatRoundStyleE2EEESH_S1O_JEEENS4_5SM1004TMEM4LOAD26SM100_TMEM_LOAD_32dp32b64xES1F_S1D_NS4_39AutoVectorizingCopyWithAssumedAlignmentILi128EEENS4_14SM90_TMA_STOREES1D_S20_S20_EEEvvEEEEvNT_6ParamsE --------------------------
	.section	.nv.shared._ZN7cutlass13device_kernelINS_4gemm6kernel13GemmUniversalIN4cute5tupleIJiiiiEEENS1_10collective13CollectiveMmaINS1_35MainloopSm100TmaUmmaWarpSpecializedILi17ELi2ELi4ENS5_IJNS4_1CILi1EEENSA_ILi8EEESB_EEEEENS5_IJNSA_ILi128EEENSA_ILi64EEESG_EEENS_12float_e5m2_tENS5_IJlSB_lEEESI_SJ_NS4_8TiledMMAINS4_8MMA_AtomIJNS4_10MMA_TraitsINS4_19SM100_MMA_F8F6F4_SSEJSI_SI_fSF_SG_NS4_17integral_constantINS4_4UMMA5MajorELSQ_0EEESR_NSO_INSP_7ScaleInELSS_0EEEST_EEEEEENS4_6LayoutINS5_IJSB_SB_SB_EEENS5_IJNSA_ILi0EEESY_SY_EEEEENS5_IJNS4_10UnderscoreES11_S11_EEEEENS4_23SM90_TMA_LOAD_MULTICASTENS4_14ComposedLayoutINS4_7SwizzleILi2ELi4ELi3EEENS4_18smem_ptr_flag_bitsILi8EEENSW_INS5_IJSC_SG_EEENS5_IJSG_SB_EEEEEEEvNS4_8identityENS4_13SM90_TMA_LOADES1D_vS1E_EENS_8epilogue10collective18CollectiveEpilogueINS1H_23Sm100TmaWarpSpecializedILi1ELi1ELi64ELb0ELb0EEEJSH_NS5_IJNSW_ISF_SB_EENSW_ISG_SB_EEEEESI_SJ_SI_SJ_NS1H_6fusion15FusionCallbacksIS1L_NS1P_17LinearCombinationISI_fSI_fLNS_15FloatRoundStyleE2EEESH_S1O_JEEENS4_5SM1004TMEM4LOAD26SM100_TMEM_LOAD_32dp32b64xES1F_S1D_NS4_39AutoVectorizingCopyWithAssumedAlignmentILi128EEENS4_14SM90_TMA_STOREES1D_S20_S20_EEEvvEEEEvNT_6ParamsE,"aw",@nobits
	.sectionflags	@""
	.align	16
	.zero		1024


//--------------------- .nv.shared.reserved.0     --------------------------
	.section	.nv.shared.reserved.0,"aw",@nobits
	.weak		__nv_reservedSMEM_offset_0_alias
	.size		__nv_reservedSMEM_offset_0_alias, 0, 64
	.other		__nv_reservedSMEM_offset_0_alias,@"STO_CUDA_RESERVED_SHARED STV_DEFAULT"
__nv_reservedSMEM_offset_0_alias:
	.zero		0
.nv.shared.reserved.0:
	.zero		64
	.weak		__nv_reservedSMEM_tcgen05_partition
	.type		__nv_reservedSMEM_tcgen05_partition,@object
	.size		__nv_reservedSMEM_tcgen05_partition,(.L_0 - __nv_reservedSMEM_tcgen05_partition)
__nv_reservedSMEM_tcgen05_partition:
	.zero		32
.L_0:


//--------------------- .nv.global                --------------------------
	.section	.nv.global,"aw",@nobits
.nv.global:
	.type		_ZN40_INTERNAL_dfa86f6f_4_k_cu_e4fea90c_318594cute1_E,@object
	.size		_ZN40_INTERNAL_dfa86f6f_4_k_cu_e4fea90c_318594cute1_E,(_ZN40_INTERNAL_dfa86f6f_4_k_cu_e4fea90c_318594cuda3std3__45__cpo6cbeginE - _ZN40_INTERNAL_dfa86f6f_4_k_cu_e4fea90c_318594cute1_E)
_ZN40_INTERNAL_dfa86f6f_4_k_cu_e4fea90c_318594cute1_E:
	.zero		1
	.type		_ZN40_INTERNAL_dfa86f6f_4_k_cu_e4fea90c_318594cuda3std3__45__cpo6cbeginE,@object
	.size		_ZN40_INTERNAL_dfa86f6f_4_k_cu_e4fea90c_318594cuda3std3__45__cpo6cbeginE,(_ZN40_INTERNAL_dfa86f6f_4_k_cu_e4fea90c_318594cuda3std3__48in_placeE - _ZN40_INTERNAL_dfa86f6f_4_k_cu_e4fea90c_318594cuda3std3__45__cpo6cbeginE)
_ZN40_INTERNAL_dfa86f6f_4_k_cu_e4fea90c_318594cuda3std3__45__cpo6cbeginE:
	.zero		1
	.type		_ZN40_INTERNAL_dfa86f6f_4_k_cu_e4fea90c_318594cuda3std3__48in_placeE,@object
	.size		_ZN40_INTERNAL_dfa86f6f_4_k_cu_e4fea90c_318594cuda3std3__48in_placeE,(_ZN40_INTERNAL_dfa86f6f_4_k_cu_e4fea90c_318594cuda3std6ranges3__45__cpo9iter_moveE - _ZN40_INTERNAL_dfa86f6f_4_k_cu_e4fea90c_318594cuda3std3__48in_placeE)
_ZN40_INTERNAL_dfa86f6f_4_k_cu_e4fea90c_318594cuda3std3__48in_placeE:
	.zero		1
	.type		_ZN40_INTERNAL_dfa86f6f_4_k_cu_e4fea90c_318594cuda3std6ranges3__45__cpo9iter_moveE,@object
	.size		_ZN40_INTERNAL_dfa86f6f_4_k_cu_e4fea90c_318594cuda3std6ranges3__45__cpo9iter_moveE,(_ZN40_INTERNAL_dfa86f6f_4_k_cu_e4fea90c_318594cuda3std3__45__cpo5beginE - _ZN40_INTERNAL_dfa86f6f_4_k_cu_e4fea90c_318594cuda3std6ranges3__45__cpo9iter_moveE)
_ZN40_INTERNAL_dfa86f6f_4_k_cu_e4fea90c_318594cuda3std6ranges3__45__cpo9iter_moveE:
	.zero		1
	.type		_ZN40_INTERNAL_dfa86f6f_4_k_cu_e4fea90c_318594cuda3std3__45__cpo5beginE,@object
	.size		_ZN40_INTERNAL_dfa86f6f_4_k_cu_e4fea90c_318594cuda3std3__45__cpo5beginE,(_ZN40_INTERNAL_dfa86f6f_4_k_cu_e4fea90c_318594cuda3std3__442_GLOBAL__N__dfa86f6f_4_k_cu_e4fea90c_318596ignoreE - _ZN40_INTERNAL_dfa86f6f_4_k_cu_e4fea90c_318594cuda3std3__45__cpo5beginE)
_ZN40_INTERNAL_dfa86f6f_4_k_cu_e4fea90c_318594cuda3std3__45__cpo5beginE:
	.zero		1
	.type		_ZN40_INTERNAL_dfa86f6f_4_k_cu_e4fea90c_318594cuda3std3__442_GLOBAL__N__dfa86f6f_4_k_cu_e4fea90c_318596ignoreE,@object
	.size		_ZN40_INTERNAL_dfa86f6f_4_k_cu_e4fea90c_318594cuda3std3__442_GLOBAL__N__dfa86f6f_4_k_cu_e4fea90c_318596ignoreE,(_ZN40_INTERNAL_dfa86f6f_4_k_cu_e4fea90c_318594cute7productE - _ZN40_INTERNAL_dfa86f6f_4_k_cu_e4fea90c_318594cuda3std3__442_GLOBAL__N__dfa86f6f_4_k_cu_e4fea90c_318596ignoreE)
_ZN40_INTERNAL_dfa86f6f_4_k_cu_e4fea90c_318594cuda3std3__442_GLOBAL__N__dfa86f6f_4_k_cu_e4fea90c_318596ignoreE:
	.zero		1
	.type		_ZN40_INTERNAL_dfa86f6f_4_k_cu_e4fea90c_318594cute7productE,@object
	.size		_ZN40_INTERNAL_dfa86f6f_4_k_cu_e4fea90c_318594cute7productE,(_ZN40_INTERNAL_dfa86f6f_4_k_cu_e4fea90c_318594cuda3std3__45__cpo3endE - _ZN40_INTERNAL_dfa86f6f_4_k_cu_e4fea90c_318594cute7productE)
_ZN40_INTERNAL_dfa86f6f_4_k_cu_e4fea90c_318594cute7productE:
	.zero		1
	.type		_ZN40_INTERNAL_dfa86f6f_4_k_cu_e4fea90c_318594cuda3std3__45__cpo3endE,@object
	.size		_ZN40_INTERNAL_dfa86f6f_4_k_cu_e4fea90c_318594cuda3std3__45__cpo3endE,(_ZN40_INTERNAL_dfa86f6f_4_k_cu_e4fea90c_318594cuda3std3__419piecewise_constructE - _ZN40_INTERNAL_dfa86f6f_4_k_cu_e4fea90c_318594cuda3std3__45__cpo3endE)
_ZN40_INTERNAL_dfa86f6f_4_k_cu_e4fea90c_318594cuda3std3__45__cpo3endE:
	.zero		1
	.type		_ZN40_INTERNAL_dfa86f6f_4_k_cu_e4fea90c_318594cuda3std3__419piecewise_constructE,@object
	.size		_ZN40_INTERNAL_dfa86f6f_4_k_cu_e4fea90c_318594cuda3std3__419piecewise_constructE,(_ZN40_INTERNAL_dfa86f6f_4_k_cu_e4fea90c_318594cuda3std3__45__cpo4cendE - _ZN40_INTERNAL_dfa86f6f_4_k_cu_e4fea90c_318594cuda3std3__419piecewise_constructE)
_ZN40_INTERNAL_dfa86f6f_4_k_cu_e4fea90c_318594cuda3std3__419piecewise_constructE:
	.zero		1
	.type		_ZN40_INTERNAL_dfa86f6f_4_k_cu_e4fea90c_318594cuda3std3__45__cpo4cendE,@object
	.size		_ZN40_INTERNAL_dfa86f6f_4_k_cu_e4fea90c_318594cuda3std3__45__cpo4cendE,(_ZN40_INTERNAL_dfa86f6f_4_k_cu_e4fea90c_318594cuda3std6ranges3__45__cpo4swapE - _ZN40_INTERNAL_dfa86f6f_4_k_cu_e4fea90c_318594cuda3std3__45__cpo4cendE)
_ZN40_INTERNAL_dfa86f6f_4_k_cu_e4fea90c_318594cuda3std3__45__cpo4cendE:
	.zero		1
	.type		_ZN40_INTERNAL_dfa86f6f_4_k_cu_e4fea90c_318594cuda3std6ranges3__45__cpo4swapE,@object
	.size		_ZN40_INTERNAL_dfa86f6f_4_k_cu_e4fea90c_318594cuda3std6ranges3__45__cpo4swapE,(.L_10 - _ZN40_INTERNAL_dfa86f6f_4_k_cu_e4fea90c_318594cuda3std6ranges3__45__cpo4swapE)
_ZN40_INTERNAL_dfa86f6f_4_k_cu_e4fea90c_318594cuda3std6ranges3__45__cpo4swapE:
	.zero		1
.L_10:


//--------------------- .nv.constant0._ZN7cutlass13device_kernelINS_4gemm6kernel13GemmUniversalIN4cute5tupleIJiiiiEEENS1_10collective13CollectiveMmaINS1_35MainloopSm100TmaUmmaWarpSpecializedILi17ELi2ELi4ENS5_IJNS4_1CILi1EEENSA_ILi8EEESB_EEEEENS5_IJNSA_ILi128EEENSA_ILi64EEESG_EEENS_12float_e5m2_tENS5_IJlSB_lEEESI_SJ_NS4_8TiledMMAINS4_8MMA_AtomIJNS4_10MMA_TraitsINS4_19SM100_MMA_F8F6F4_SSEJSI_SI_fSF_SG_NS4_17integral_constantINS4_4UMMA5MajorELSQ_0EEESR_NSO_INSP_7ScaleInELSS_0EEEST_EEEEEENS4_6LayoutINS5_IJSB_SB_SB_EEENS5_IJNSA_ILi0EEESY_SY_EEEEENS5_IJNS4_10UnderscoreES11_S11_EEEEENS4_23SM90_TMA_LOAD_MULTICASTENS4_14ComposedLayoutINS4_7SwizzleILi2ELi4ELi3EEENS4_18smem_ptr_flag_bitsILi8EEENSW_INS5_IJSC_SG_EEENS5_IJSG_SB_EEEEEEEvNS4_8identityENS4_13SM90_TMA_LOADES1D_vS1E_EENS_8epilogue10collective18CollectiveEpilogueINS1H_23Sm100TmaWarpSpecializedILi1ELi1ELi64ELb0ELb0EEEJSH_NS5_IJNSW_ISF_SB_EENSW_ISG_SB_EEEEESI_SJ_SI_SJ_NS1H_6fusion15FusionCallbacksIS1L_NS1P_17LinearCombinationISI_fSI_fLNS_15FloatRoundStyleE2EEESH_S1O_JEEENS4_5SM1004TMEM4LOAD26SM100_TMEM_LOAD_32dp32b64xES1F_S1D_NS4_39AutoVectorizingCopyWithAssumedAlignmentILi128EEENS4_14SM90_TMA_STOREES1D_S20_S20_EEEvvEEEEvNT_6ParamsE --------------------------
	.section	.nv.constant0._ZN7cutlass13device_kernelINS_4gemm6kernel13GemmUniversalIN4cute5tupleIJiiiiEEENS1_10collective13CollectiveMmaINS1_35MainloopSm100TmaUmmaWarpSpecializedILi17ELi2ELi4ENS5_IJNS4_1CILi1EEENSA_ILi8EEESB_EEEEENS5_IJNSA_ILi128EEENSA_ILi64EEESG_EEENS_12float_e5m2_tENS5_IJlSB_lEEESI_SJ_NS4_8TiledMMAINS4_8MMA_AtomIJNS4_10MMA_TraitsINS4_19SM100_MMA_F8F6F4_SSEJSI_SI_fSF_SG_NS4_17integral_constantINS4_4UMMA5MajorELSQ_0EEESR_NSO_INSP_7ScaleInELSS_0EEEST_EEEEEENS4_6LayoutINS5_IJSB_SB_SB_EEENS5_IJNSA_ILi0EEESY_SY_EEEEENS5_IJNS4_10UnderscoreES11_S11_EEEEENS4_23SM90_TMA_LOAD_MULTICASTENS4_14ComposedLayoutINS4_7SwizzleILi2ELi4ELi3EEENS4_18smem_ptr_flag_bitsILi8EEENSW_INS5_IJSC_SG_EEENS5_IJSG_SB_EEEEEEEvNS4_8identityENS4_13SM90_TMA_LOADES1D_vS1E_EENS_8epilogue10collective18CollectiveEpilogueINS1H_23Sm100TmaWarpSpecializedILi1ELi1ELi64ELb0ELb0EEEJSH_NS5_IJNSW_ISF_SB_EENSW_ISG_SB_EEEEESI_SJ_SI_SJ_NS1H_6fusion15FusionCallbacksIS1L_NS1P_17LinearCombinationISI_fSI_fLNS_15FloatRoundStyleE2EEESH_S1O_JEEENS4_5SM1004TMEM4LOAD26SM100_TMEM_LOAD_32dp32b64xES1F_S1D_NS4_39AutoVectorizingCopyWithAssumedAlignmentILi128EEENS4_14SM90_TMA_STOREES1D_S20_S20_EEEvvEEEEvNT_6ParamsE,"a",@progbits
	.sectionflags	@""
	.align	4
.nv.constant0._ZN7cutlass13device_kernelINS_4gemm6kernel13GemmUniversalIN4cute5tupleIJiiiiEEENS1_10collective13CollectiveMmaINS1_35MainloopSm100TmaUmmaWarpSpecializedILi17ELi2ELi4ENS5_IJNS4_1CILi1EEENSA_ILi8EEESB_EEEEENS5_IJNSA_ILi128EEENSA_ILi64EEESG_EEENS_12float_e5m2_tENS5_IJlSB_lEEESI_SJ_NS4_8TiledMMAINS4_8MMA_AtomIJNS4_10MMA_TraitsINS4_19SM100_MMA_F8F6F4_SSEJSI_SI_fSF_SG_NS4_17integral_constantINS4_4UMMA5MajorELSQ_0EEESR_NSO_INSP_7ScaleInELSS_0EEEST_EEEEEENS4_6LayoutINS5_IJSB_SB_SB_EEENS5_IJNSA_ILi0EEESY_SY_EEEEENS5_IJNS4_10UnderscoreES11_S11_EEEEENS4_23SM90_TMA_LOAD_MULTICASTENS4_14ComposedLayoutINS4_7SwizzleILi2ELi4ELi3EEENS4_18smem_ptr_flag_bitsILi8EEENSW_INS5_IJSC_SG_EEENS5_IJSG_SB_EEEEEEEvNS4_8identityENS4_13SM90_TMA_LOADES1D_vS1E_EENS_8epilogue10collective18CollectiveEpilogueINS1H_23Sm100TmaWarpSpecializedILi1ELi1ELi64ELb0ELb0EEEJSH_NS5_IJNSW_ISF_SB_EENSW_ISG_SB_EEEEESI_SJ_SI_SJ_NS1H_6fusion15FusionCallbacksIS1L_NS1P_17LinearCombinationISI_fSI_fLNS_15FloatRoundStyleE2EEESH_S1O_JEEENS4_5SM1004TMEM4LOAD26SM100_TMEM_LOAD_32dp32b64xES1F_S1D_NS4_39AutoVectorizingCopyWithAssumedAlignmentILi128EEENS4_14SM90_TMA_STOREES1D_S20_S20_EEEvvEEEEvNT_6ParamsE:
	.zero		2944


//--------------------- SYMBOLS --------------------------

	.type		.nv.reservedSmem.offset0,@object
	.size		.nv.reservedSmem.offset0,0x4
	.type		.nv.reservedSmem.cap,@object
	.size		.nv.reservedSmem.cap,0x4
	.type		__assertfail,@function
